//
// Generated by NVIDIA NVVM Compiler
//
// Compiler Build ID: CL-36424714
// Cuda compilation tools, release 13.0, V13.0.88
// Based on NVVM 20.0.0
//

.version 9.0
.target sm_100
.address_size 64

	// .globl	_Z28smoothSimpleAverageCoalescedPKfPKiS2_Pfi
.extern .shared .align 16 .b8 shared_ndvi[];

.visible .entry _Z28smoothSimpleAverageCoalescedPKfPKiS2_Pfi(
	.param .u64 .ptr .align 1 _Z28smoothSimpleAverageCoalescedPKfPKiS2_Pfi_param_0,
	.param .u64 .ptr .align 1 _Z28smoothSimpleAverageCoalescedPKfPKiS2_Pfi_param_1,
	.param .u64 .ptr .align 1 _Z28smoothSimpleAverageCoalescedPKfPKiS2_Pfi_param_2,
	.param .u64 .ptr .align 1 _Z28smoothSimpleAverageCoalescedPKfPKiS2_Pfi_param_3,
	.param .u32 _Z28smoothSimpleAverageCoalescedPKfPKiS2_Pfi_param_4
)
{
	.reg .pred 	%p<26>;
	.reg .b32 	%r<40>;
	.reg .b32 	%f<28>;
	.reg .b64 	%rd<38>;

	ld.param.u64 	%rd5, [_Z28smoothSimpleAverageCoalescedPKfPKiS2_Pfi_param_0];
	ld.param.u64 	%rd6, [_Z28smoothSimpleAverageCoalescedPKfPKiS2_Pfi_param_1];
	ld.param.u64 	%rd3, [_Z28smoothSimpleAverageCoalescedPKfPKiS2_Pfi_param_2];
	ld.param.u64 	%rd4, [_Z28smoothSimpleAverageCoalescedPKfPKiS2_Pfi_param_3];
	ld.param.u32 	%r20, [_Z28smoothSimpleAverageCoalescedPKfPKiS2_Pfi_param_4];
	cvta.to.global.u64 	%rd1, %rd6;
	cvta.to.global.u64 	%rd2, %rd5;
	mov.u32 	%r21, %ctaid.x;
	mov.u32 	%r22, %ntid.x;
	mov.u32 	%r23, %tid.x;
	mad.lo.s32 	%r1, %r21, %r22, %r23;
	setp.ge.s32 	%p1, %r1, %r20;
	@%p1 bra 	$L__BB0_20;
	cvta.to.global.u64 	%rd7, %rd3;
	mul.wide.s32 	%rd8, %r1, 4;
	add.s64 	%rd9, %rd2, %rd8;
	add.s64 	%rd10, %rd7, %rd8;
	ld.global.nc.u32 	%r2, [%rd10];
	ld.global.nc.f32 	%f23, [%rd9];
	setp.lt.s32 	%p2, %r2, 1;
	mov.b32 	%r35, 1;
	@%p2 bra 	$L__BB0_4;
	add.s64 	%rd12, %rd1, %rd8;
	ld.global.nc.u32 	%r3, [%rd12];
	setp.lt.s32 	%p3, %r3, 0;
	setp.ge.s32 	%p4, %r3, %r20;
	or.pred  	%p5, %p3, %p4;
	@%p5 bra 	$L__BB0_4;
	mul.wide.u32 	%rd13, %r3, 4;
	add.s64 	%rd14, %rd2, %rd13;
	ld.global.nc.f32 	%f14, [%rd14];
	add.f32 	%f23, %f23, %f14;
	mov.b32 	%r35, 2;
$L__BB0_4:
	setp.lt.s32 	%p6, %r2, 2;
	@%p6 bra 	$L__BB0_7;
	add.s32 	%r27, %r20, %r1;
	mul.wide.s32 	%rd15, %r27, 4;
	add.s64 	%rd16, %rd1, %rd15;
	ld.global.nc.u32 	%r5, [%rd16];
	setp.lt.s32 	%p7, %r5, 0;
	setp.ge.s32 	%p8, %r5, %r20;
	or.pred  	%p9, %p7, %p8;
	@%p9 bra 	$L__BB0_7;
	mul.wide.u32 	%rd17, %r5, 4;
	add.s64 	%rd18, %rd2, %rd17;
	ld.global.nc.f32 	%f15, [%rd18];
	add.f32 	%f23, %f23, %f15;
	add.s32 	%r35, %r35, 1;
$L__BB0_7:
	setp.lt.s32 	%p10, %r2, 3;
	@%p10 bra 	$L__BB0_10;
	shl.b32 	%r28, %r20, 1;
	add.s32 	%r29, %r28, %r1;
	mul.wide.s32 	%rd19, %r29, 4;
	add.s64 	%rd20, %rd1, %rd19;
	ld.global.nc.u32 	%r8, [%rd20];
	setp.lt.s32 	%p11, %r8, 0;
	setp.ge.s32 	%p12, %r8, %r20;
	or.pred  	%p13, %p11, %p12;
	@%p13 bra 	$L__BB0_10;
	mul.wide.u32 	%rd21, %r8, 4;
	add.s64 	%rd22, %rd2, %rd21;
	ld.global.nc.f32 	%f16, [%rd22];
	add.f32 	%f23, %f23, %f16;
	add.s32 	%r35, %r35, 1;
$L__BB0_10:
	setp.lt.s32 	%p14, %r2, 4;
	@%p14 bra 	$L__BB0_13;
	mad.lo.s32 	%r30, %r20, 3, %r1;
	mul.wide.s32 	%rd23, %r30, 4;
	add.s64 	%rd24, %rd1, %rd23;
	ld.global.nc.u32 	%r11, [%rd24];
	setp.lt.s32 	%p15, %r11, 0;
	setp.ge.s32 	%p16, %r11, %r20;
	or.pred  	%p17, %p15, %p16;
	@%p17 bra 	$L__BB0_13;
	mul.wide.u32 	%rd25, %r11, 4;
	add.s64 	%rd26, %rd2, %rd25;
	ld.global.nc.f32 	%f17, [%rd26];
	add.f32 	%f23, %f23, %f17;
	add.s32 	%r35, %r35, 1;
$L__BB0_13:
	setp.lt.s32 	%p18, %r2, 5;
	@%p18 bra 	$L__BB0_16;
	shl.b32 	%r31, %r20, 2;
	add.s32 	%r32, %r31, %r1;
	mul.wide.s32 	%rd27, %r32, 4;
	add.s64 	%rd28, %rd1, %rd27;
	ld.global.nc.u32 	%r14, [%rd28];
	setp.lt.s32 	%p19, %r14, 0;
	setp.ge.s32 	%p20, %r14, %r20;
	or.pred  	%p21, %p19, %p20;
	@%p21 bra 	$L__BB0_16;
	mul.wide.u32 	%rd29, %r14, 4;
	add.s64 	%rd30, %rd2, %rd29;
	ld.global.nc.f32 	%f18, [%rd30];
	add.f32 	%f23, %f23, %f18;
	add.s32 	%r35, %r35, 1;
$L__BB0_16:
	setp.lt.s32 	%p22, %r2, 6;
	@%p22 bra 	$L__BB0_19;
	mad.lo.s32 	%r33, %r20, 5, %r1;
	mul.wide.s32 	%rd31, %r33, 4;
	add.s64 	%rd32, %rd1, %rd31;
	ld.global.nc.u32 	%r17, [%rd32];
	setp.lt.s32 	%p23, %r17, 0;
	setp.ge.s32 	%p24, %r17, %r20;
	or.pred  	%p25, %p23, %p24;
	@%p25 bra 	$L__BB0_19;
	mul.wide.u32 	%rd33, %r17, 4;
	add.s64 	%rd34, %rd2, %rd33;
	ld.global.nc.f32 	%f19, [%rd34];
	add.f32 	%f23, %f23, %f19;
	add.s32 	%r35, %r35, 1;
$L__BB0_19:
	cvt.rn.f32.u32 	%f20, %r35;
	div.rn.f32 	%f21, %f23, %f20;
	cvta.to.global.u64 	%rd35, %rd4;
	add.s64 	%rd37, %rd35, %rd8;
	st.global.f32 	[%rd37], %f21;
$L__BB0_20:
	ret;

}
	// .globl	_Z25smoothSimpleAverageSharedPKfPKiS2_Pfi
.visible .entry _Z25smoothSimpleAverageSharedPKfPKiS2_Pfi(
	.param .u64 .ptr .align 1 _Z25smoothSimpleAverageSharedPKfPKiS2_Pfi_param_0,
	.param .u64 .ptr .align 1 _Z25smoothSimpleAverageSharedPKfPKiS2_Pfi_param_1,
	.param .u64 .ptr .align 1 _Z25smoothSimpleAverageSharedPKfPKiS2_Pfi_param_2,
	.param .u64 .ptr .align 1 _Z25smoothSimpleAverageSharedPKfPKiS2_Pfi_param_3,
	.param .u32 _Z25smoothSimpleAverageSharedPKfPKiS2_Pfi_param_4
)
{
	.reg .pred 	%p<33>;
	.reg .b32 	%r<68>;
	.reg .b32 	%f<47>;
	.reg .b64 	%rd<39>;

	ld.param.u64 	%rd5, [_Z25smoothSimpleAverageSharedPKfPKiS2_Pfi_param_0];
	ld.param.u64 	%rd6, [_Z25smoothSimpleAverageSharedPKfPKiS2_Pfi_param_1];
	ld.param.u64 	%rd3, [_Z25smoothSimpleAverageSharedPKfPKiS2_Pfi_param_2];
	ld.param.u64 	%rd4, [_Z25smoothSimpleAverageSharedPKfPKiS2_Pfi_param_3];
	ld.param.u32 	%r29, [_Z25smoothSimpleAverageSharedPKfPKiS2_Pfi_param_4];
	cvta.to.global.u64 	%rd1, %rd6;
	cvta.to.global.u64 	%rd2, %rd5;
	mov.u32 	%r30, %tid.x;
	mov.u32 	%r31, %ctaid.x;
	mov.u32 	%r1, %ntid.x;
	mul.lo.s32 	%r2, %r31, %r1;
	add.s32 	%r3, %r2, %r30;
	setp.ge.s32 	%p1, %r3, %r29;
	shl.b32 	%r32, %r30, 2;
	mov.u32 	%r33, shared_ndvi;
	add.s32 	%r4, %r33, %r32;
	@%p1 bra 	$L__BB1_2;
	mul.wide.s32 	%rd7, %r3, 4;
	add.s64 	%rd8, %rd2, %rd7;
	ld.global.nc.f32 	%f32, [%rd8];
	st.shared.f32 	[%r4], %f32;
$L__BB1_2:
	setp.ge.s32 	%p2, %r3, %r29;
	bar.sync 	0;
	@%p2 bra 	$L__BB1_40;
	cvta.to.global.u64 	%rd9, %rd3;
	mul.wide.s32 	%rd10, %r3, 4;
	add.s64 	%rd11, %rd9, %rd10;
	ld.global.nc.u32 	%r5, [%rd11];
	ld.shared.f32 	%f38, [%r4];
	setp.lt.s32 	%p3, %r5, 1;
	mov.b32 	%r63, 1;
	@%p3 bra 	$L__BB1_9;
	add.s64 	%rd13, %rd1, %rd10;
	ld.global.nc.u32 	%r6, [%rd13];
	setp.lt.s32 	%p4, %r6, 0;
	setp.ge.s32 	%p5, %r6, %r29;
	or.pred  	%p6, %p4, %p5;
	@%p6 bra 	$L__BB1_9;
	sub.s32 	%r7, %r6, %r2;
	setp.ge.u32 	%p7, %r7, %r1;
	@%p7 bra 	$L__BB1_7;
	shl.b32 	%r36, %r7, 2;
	add.s32 	%r38, %r33, %r36;
	ld.shared.f32 	%f35, [%r38];
	bra.uni 	$L__BB1_8;
$L__BB1_7:
	mul.wide.u32 	%rd14, %r6, 4;
	add.s64 	%rd15, %rd2, %rd14;
	ld.global.nc.f32 	%f35, [%rd15];
$L__BB1_8:
	add.f32 	%f38, %f38, %f35;
	mov.b32 	%r63, 2;
$L__BB1_9:
	setp.lt.s32 	%p8, %r5, 2;
	@%p8 bra 	$L__BB1_15;
	add.s32 	%r40, %r29, %r3;
	mul.wide.s32 	%rd16, %r40, 4;
	add.s64 	%rd17, %rd1, %rd16;
	ld.global.nc.u32 	%r9, [%rd17];
	setp.lt.s32 	%p9, %r9, 0;
	setp.ge.s32 	%p10, %r9, %r29;
	or.pred  	%p11, %p9, %p10;
	@%p11 bra 	$L__BB1_15;
	sub.s32 	%r10, %r9, %r2;
	setp.lt.u32 	%p12, %r10, %r1;
	@%p12 bra 	$L__BB1_13;
	mul.wide.u32 	%rd18, %r9, 4;
	add.s64 	%rd19, %rd2, %rd18;
	ld.global.nc.f32 	%f37, [%rd19];
	bra.uni 	$L__BB1_14;
$L__BB1_13:
	shl.b32 	%r41, %r10, 2;
	add.s32 	%r43, %r33, %r41;
	ld.shared.f32 	%f37, [%r43];
$L__BB1_14:
	add.f32 	%f38, %f38, %f37;
	add.s32 	%r63, %r63, 1;
$L__BB1_15:
	setp.lt.s32 	%p13, %r5, 3;
	@%p13 bra 	$L__BB1_21;
	shl.b32 	%r44, %r29, 1;
	add.s32 	%r45, %r44, %r3;
	mul.wide.s32 	%rd20, %r45, 4;
	add.s64 	%rd21, %rd1, %rd20;
	ld.global.nc.u32 	%r13, [%rd21];
	setp.lt.s32 	%p14, %r13, 0;
	setp.ge.s32 	%p15, %r13, %r29;
	or.pred  	%p16, %p14, %p15;
	@%p16 bra 	$L__BB1_21;
	sub.s32 	%r14, %r13, %r2;
	setp.lt.u32 	%p17, %r14, %r1;
	@%p17 bra 	$L__BB1_19;
	mul.wide.u32 	%rd22, %r13, 4;
	add.s64 	%rd23, %rd2, %rd22;
	ld.global.nc.f32 	%f39, [%rd23];
	bra.uni 	$L__BB1_20;
$L__BB1_19:
	shl.b32 	%r46, %r14, 2;
	add.s32 	%r48, %r33, %r46;
	ld.shared.f32 	%f39, [%r48];
$L__BB1_20:
	add.f32 	%f38, %f38, %f39;
	add.s32 	%r63, %r63, 1;
$L__BB1_21:
	setp.lt.s32 	%p18, %r5, 4;
	@%p18 bra 	$L__BB1_27;
	mad.lo.s32 	%r49, %r29, 3, %r3;
	mul.wide.s32 	%rd24, %r49, 4;
	add.s64 	%rd25, %rd1, %rd24;
	ld.global.nc.u32 	%r17, [%rd25];
	setp.lt.s32 	%p19, %r17, 0;
	setp.ge.s32 	%p20, %r17, %r29;
	or.pred  	%p21, %p19, %p20;
	@%p21 bra 	$L__BB1_27;
	sub.s32 	%r18, %r17, %r2;
	setp.lt.u32 	%p22, %r18, %r1;
	@%p22 bra 	$L__BB1_25;
	mul.wide.u32 	%rd26, %r17, 4;
	add.s64 	%rd27, %rd2, %rd26;
	ld.global.nc.f32 	%f41, [%rd27];
	bra.uni 	$L__BB1_26;
$L__BB1_25:
	shl.b32 	%r50, %r18, 2;
	add.s32 	%r52, %r33, %r50;
	ld.shared.f32 	%f41, [%r52];
$L__BB1_26:
	add.f32 	%f38, %f38, %f41;
	add.s32 	%r63, %r63, 1;
$L__BB1_27:
	setp.lt.s32 	%p23, %r5, 5;
	@%p23 bra 	$L__BB1_33;
	shl.b32 	%r53, %r29, 2;
	add.s32 	%r54, %r53, %r3;
	mul.wide.s32 	%rd28, %r54, 4;
	add.s64 	%rd29, %rd1, %rd28;
	ld.global.nc.u32 	%r21, [%rd29];
	setp.lt.s32 	%p24, %r21, 0;
	setp.ge.s32 	%p25, %r21, %r29;
	or.pred  	%p26, %p24, %p25;
	@%p26 bra 	$L__BB1_33;
	sub.s32 	%r22, %r21, %r2;
	setp.lt.u32 	%p27, %r22, %r1;
	@%p27 bra 	$L__BB1_31;
	mul.wide.u32 	%rd30, %r21, 4;
	add.s64 	%rd31, %rd2, %rd30;
	ld.global.nc.f32 	%f43, [%rd31];
	bra.uni 	$L__BB1_32;
$L__BB1_31:
	shl.b32 	%r55, %r22, 2;
	add.s32 	%r57, %r33, %r55;
	ld.shared.f32 	%f43, [%r57];
$L__BB1_32:
	add.f32 	%f38, %f38, %f43;
	add.s32 	%r63, %r63, 1;
$L__BB1_33:
	setp.lt.s32 	%p28, %r5, 6;
	@%p28 bra 	$L__BB1_39;
	mad.lo.s32 	%r58, %r29, 5, %r3;
	mul.wide.s32 	%rd32, %r58, 4;
	add.s64 	%rd33, %rd1, %rd32;
	ld.global.nc.u32 	%r25, [%rd33];
	setp.lt.s32 	%p29, %r25, 0;
	setp.ge.s32 	%p30, %r25, %r29;
	or.pred  	%p31, %p29, %p30;
	@%p31 bra 	$L__BB1_39;
	sub.s32 	%r26, %r25, %r2;
	setp.lt.u32 	%p32, %r26, %r1;
	@%p32 bra 	$L__BB1_37;
	mul.wide.u32 	%rd34, %r25, 4;
	add.s64 	%rd35, %rd2, %rd34;
	ld.global.nc.f32 	%f45, [%rd35];
	bra.uni 	$L__BB1_38;
$L__BB1_37:
	shl.b32 	%r59, %r26, 2;
	add.s32 	%r61, %r33, %r59;
	ld.shared.f32 	%f45, [%r61];
$L__BB1_38:
	add.f32 	%f38, %f38, %f45;
	add.s32 	%r63, %r63, 1;
$L__BB1_39:
	cvt.rn.f32.u32 	%f33, %r63;
	div.rn.f32 	%f34, %f38, %f33;
	cvta.to.global.u64 	%rd36, %rd4;
	add.s64 	%rd38, %rd36, %rd10;
	st.global.f32 	[%rd38], %f34;
$L__BB1_40:
	ret;

}
	// .globl	_Z23smoothGaussianCoalescedPKfPKiS2_Pfiff
.visible .entry _Z23smoothGaussianCoalescedPKfPKiS2_Pfiff(
	.param .u64 .ptr .align 1 _Z23smoothGaussianCoalescedPKfPKiS2_Pfiff_param_0,
	.param .u64 .ptr .align 1 _Z23smoothGaussianCoalescedPKfPKiS2_Pfiff_param_1,
	.param .u64 .ptr .align 1 _Z23smoothGaussianCoalescedPKfPKiS2_Pfiff_param_2,
	.param .u64 .ptr .align 1 _Z23smoothGaussianCoalescedPKfPKiS2_Pfiff_param_3,
	.param .u32 _Z23smoothGaussianCoalescedPKfPKiS2_Pfiff_param_4,
	.param .f32 _Z23smoothGaussianCoalescedPKfPKiS2_Pfiff_param_5,
	.param .f32 _Z23smoothGaussianCoalescedPKfPKiS2_Pfiff_param_6
)
{
	.reg .pred 	%p<26>;
	.reg .b32 	%r<20>;
	.reg .b32 	%f<48>;
	.reg .b64 	%rd<38>;

	ld.param.u64 	%rd5, [_Z23smoothGaussianCoalescedPKfPKiS2_Pfiff_param_0];
	ld.param.u64 	%rd6, [_Z23smoothGaussianCoalescedPKfPKiS2_Pfiff_param_1];
	ld.param.u64 	%rd3, [_Z23smoothGaussianCoalescedPKfPKiS2_Pfiff_param_2];
	ld.param.u64 	%rd4, [_Z23smoothGaussianCoalescedPKfPKiS2_Pfiff_param_3];
	ld.param.u32 	%r9, [_Z23smoothGaussianCoalescedPKfPKiS2_Pfiff_param_4];
	ld.param.f32 	%f39, [_Z23smoothGaussianCoalescedPKfPKiS2_Pfiff_param_5];
	ld.param.f32 	%f27, [_Z23smoothGaussianCoalescedPKfPKiS2_Pfiff_param_6];
	cvta.to.global.u64 	%rd1, %rd6;
	cvta.to.global.u64 	%rd2, %rd5;
	mov.u32 	%r10, %ctaid.x;
	mov.u32 	%r11, %ntid.x;
	mov.u32 	%r12, %tid.x;
	mad.lo.s32 	%r1, %r10, %r11, %r12;
	setp.ge.s32 	%p1, %r1, %r9;
	@%p1 bra 	$L__BB2_20;
	cvta.to.global.u64 	%rd7, %rd3;
	mul.wide.s32 	%rd8, %r1, 4;
	add.s64 	%rd9, %rd2, %rd8;
	ld.global.nc.f32 	%f28, [%rd9];
	mul.f32 	%f38, %f39, %f28;
	add.s64 	%rd10, %rd7, %rd8;
	ld.global.nc.u32 	%r2, [%rd10];
	setp.lt.s32 	%p2, %r2, 1;
	@%p2 bra 	$L__BB2_4;
	add.s64 	%rd12, %rd1, %rd8;
	ld.global.nc.u32 	%r3, [%rd12];
	setp.lt.s32 	%p3, %r3, 0;
	setp.ge.s32 	%p4, %r3, %r9;
	or.pred  	%p5, %p3, %p4;
	@%p5 bra 	$L__BB2_4;
	mul.wide.u32 	%rd13, %r3, 4;
	add.s64 	%rd14, %rd2, %rd13;
	ld.global.nc.f32 	%f29, [%rd14];
	fma.rn.f32 	%f38, %f27, %f29, %f38;
	add.f32 	%f39, %f27, %f39;
$L__BB2_4:
	setp.lt.s32 	%p6, %r2, 2;
	@%p6 bra 	$L__BB2_7;
	add.s32 	%r13, %r9, %r1;
	mul.wide.s32 	%rd15, %r13, 4;
	add.s64 	%rd16, %rd1, %rd15;
	ld.global.nc.u32 	%r4, [%rd16];
	setp.lt.s32 	%p7, %r4, 0;
	setp.ge.s32 	%p8, %r4, %r9;
	or.pred  	%p9, %p7, %p8;
	@%p9 bra 	$L__BB2_7;
	mul.wide.u32 	%rd17, %r4, 4;
	add.s64 	%rd18, %rd2, %rd17;
	ld.global.nc.f32 	%f30, [%rd18];
	fma.rn.f32 	%f38, %f27, %f30, %f38;
	add.f32 	%f39, %f27, %f39;
$L__BB2_7:
	setp.lt.s32 	%p10, %r2, 3;
	@%p10 bra 	$L__BB2_10;
	shl.b32 	%r14, %r9, 1;
	add.s32 	%r15, %r14, %r1;
	mul.wide.s32 	%rd19, %r15, 4;
	add.s64 	%rd20, %rd1, %rd19;
	ld.global.nc.u32 	%r5, [%rd20];
	setp.lt.s32 	%p11, %r5, 0;
	setp.ge.s32 	%p12, %r5, %r9;
	or.pred  	%p13, %p11, %p12;
	@%p13 bra 	$L__BB2_10;
	mul.wide.u32 	%rd21, %r5, 4;
	add.s64 	%rd22, %rd2, %rd21;
	ld.global.nc.f32 	%f31, [%rd22];
	fma.rn.f32 	%f38, %f27, %f31, %f38;
	add.f32 	%f39, %f27, %f39;
$L__BB2_10:
	setp.lt.s32 	%p14, %r2, 4;
	@%p14 bra 	$L__BB2_13;
	mad.lo.s32 	%r16, %r9, 3, %r1;
	mul.wide.s32 	%rd23, %r16, 4;
	add.s64 	%rd24, %rd1, %rd23;
	ld.global.nc.u32 	%r6, [%rd24];
	setp.lt.s32 	%p15, %r6, 0;
	setp.ge.s32 	%p16, %r6, %r9;
	or.pred  	%p17, %p15, %p16;
	@%p17 bra 	$L__BB2_13;
	mul.wide.u32 	%rd25, %r6, 4;
	add.s64 	%rd26, %rd2, %rd25;
	ld.global.nc.f32 	%f32, [%rd26];
	fma.rn.f32 	%f38, %f27, %f32, %f38;
	add.f32 	%f39, %f27, %f39;
$L__BB2_13:
	setp.lt.s32 	%p18, %r2, 5;
	@%p18 bra 	$L__BB2_16;
	shl.b32 	%r17, %r9, 2;
	add.s32 	%r18, %r17, %r1;
	mul.wide.s32 	%rd27, %r18, 4;
	add.s64 	%rd28, %rd1, %rd27;
	ld.global.nc.u32 	%r7, [%rd28];
	setp.lt.s32 	%p19, %r7, 0;
	setp.ge.s32 	%p20, %r7, %r9;
	or.pred  	%p21, %p19, %p20;
	@%p21 bra 	$L__BB2_16;
	mul.wide.u32 	%rd29, %r7, 4;
	add.s64 	%rd30, %rd2, %rd29;
	ld.global.nc.f32 	%f33, [%rd30];
	fma.rn.f32 	%f38, %f27, %f33, %f38;
	add.f32 	%f39, %f27, %f39;
$L__BB2_16:
	setp.lt.s32 	%p22, %r2, 6;
	@%p22 bra 	$L__BB2_19;
	mad.lo.s32 	%r19, %r9, 5, %r1;
	mul.wide.s32 	%rd31, %r19, 4;
	add.s64 	%rd32, %rd1, %rd31;
	ld.global.nc.u32 	%r8, [%rd32];
	setp.lt.s32 	%p23, %r8, 0;
	setp.ge.s32 	%p24, %r8, %r9;
	or.pred  	%p25, %p23, %p24;
	@%p25 bra 	$L__BB2_19;
	mul.wide.u32 	%rd33, %r8, 4;
	add.s64 	%rd34, %rd2, %rd33;
	ld.global.nc.f32 	%f34, [%rd34];
	fma.rn.f32 	%f38, %f27, %f34, %f38;
	add.f32 	%f39, %f27, %f39;
$L__BB2_19:
	div.rn.f32 	%f35, %f38, %f39;
	cvta.to.global.u64 	%rd35, %rd4;
	add.s64 	%rd37, %rd35, %rd8;
	st.global.f32 	[%rd37], %f35;
$L__BB2_20:
	ret;

}


// ===== COMPILED SASS (sm_100) =====

	.target	sm_100

	.elftype	@"ET_EXEC"


//--------------------- .note.nv.tkinfo           --------------------------
	.section	.note.nv.tkinfo,"",@"SHT_NOTE"
	.sectionflags	@"SHF_NOTE_NV_TKINFO"
	.tkinfo
        /*0018*/ 	.word	0x00000002
        /*0030*/ 	.string	""
        /*0030*/ 	.string	"ptxas"
        /*0030*/ 	.string	"Cuda compilation tools, release 13.0, V13.0.88"
        /*0030*/ 	.string	"Build cuda_13.0.r13.0/compiler.36424714_0"
        /*0030*/ 	.string	"-arch sm_100 -m 64 "



//--------------------- .note.nv.cuinfo           --------------------------
	.section	.note.nv.cuinfo,"",@"SHT_NOTE"
	.sectionflags	@"SHF_NOTE_NV_CUINFO"
        /*0018*/ 	.short	0x0002
        /*001a*/ 	.short	0x0064
        /*001c*/ 	.short	0x0082
	.zero		2


//--------------------- .nv.info                  --------------------------
	.section	.nv.info,"",@"SHT_CUDA_INFO"
	.align	4


	//----- nvinfo : EIATTR_REGCOUNT
	.align		4
        /*0000*/ 	.byte	0x04, 0x2f
        /*0002*/ 	.short	(.L_1 - .L_0)
	.align		4
.L_0:
        /*0004*/ 	.word	index@(_Z28smoothSimpleAverageCoalescedPKfPKiS2_Pfi)
        /*0008*/ 	.word	0x00000010


	//----- nvinfo : EIATTR_FRAME_SIZE
	.align		4
.L_1:
        /*000c*/ 	.byte	0x04, 0x11
        /*000e*/ 	.short	(.L_3 - .L_2)
	.align		4
.L_2:
        /*0010*/ 	.word	index@($__internal_2_$__cuda_sm3x_div_rn_noftz_f32_slowpath)
        /*0014*/ 	.word	0x00000000


	//----- nvinfo : EIATTR_FRAME_SIZE
	.align		4
.L_3:
        /*0018*/ 	.byte	0x04, 0x11
        /*001a*/ 	.short	(.L_5 - .L_4)
	.align		4
.L_4:
        /*001c*/ 	.word	index@(_Z28smoothSimpleAverageCoalescedPKfPKiS2_Pfi)
        /*0020*/ 	.word	0x00000000


	//----- nvinfo : EIATTR_REGCOUNT
	.align		4
.L_5:
        /*0024*/ 	.byte	0x04, 0x2f
        /*0026*/ 	.short	(.L_7 - .L_6)
	.align		4
.L_6:
        /*0028*/ 	.word	index@(_Z25smoothSimpleAverageSharedPKfPKiS2_Pfi)
        /*002c*/ 	.word	0x00000010


	//----- nvinfo : EIATTR_FRAME_SIZE
	.align		4
.L_7:
        /*0030*/ 	.byte	0x04, 0x11
        /*0032*/ 	.short	(.L_9 - .L_8)
	.align		4
.L_8:
        /*0034*/ 	.word	index@($__internal_1_$__cuda_sm3x_div_rn_noftz_f32_slowpath)
        /*0038*/ 	.word	0x00000000


	//----- nvinfo : EIATTR_FRAME_SIZE
	.align		4
.L_9:
        /*003c*/ 	.byte	0x04, 0x11
        /*003e*/ 	.short	(.L_11 - .L_10)
	.align		4
.L_10:
        /*0040*/ 	.word	index@(_Z25smoothSimpleAverageSharedPKfPKiS2_Pfi)
        /*0044*/ 	.word	0x00000000


	//----- nvinfo : EIATTR_REGCOUNT
	.align		4
.L_11:
        /*0048*/ 	.byte	0x04, 0x2f
        /*004a*/ 	.short	(.L_13 - .L_12)
	.align		4
.L_12:
        /*004c*/ 	.word	index@(_Z23smoothGaussianCoalescedPKfPKiS2_Pfiff)
        /*0050*/ 	.word	0x0000000f


	//----- nvinfo : EIATTR_FRAME_SIZE
	.align		4
.L_13:
        /*0054*/ 	.byte	0x04, 0x11
        /*0056*/ 	.short	(.L_15 - .L_14)
	.align		4
.L_14:
        /*0058*/ 	.word	index@($__internal_0_$__cuda_sm3x_div_rn_noftz_f32_slowpath)
        /*005c*/ 	.word	0x00000000


	//----- nvinfo : EIATTR_FRAME_SIZE
	.align		4
.L_15:
        /*0060*/ 	.byte	0x04, 0x11
        /*0062*/ 	.short	(.L_17 - .L_16)
	.align		4
.L_16:
        /*0064*/ 	.word	index@(_Z23smoothGaussianCoalescedPKfPKiS2_Pfiff)
        /*0068*/ 	.word	0x00000000


	//----- nvinfo : EIATTR_MIN_STACK_SIZE
	.align		4
.L_17:
        /*006c*/ 	.byte	0x04, 0x12
        /*006e*/ 	.short	(.L_19 - .L_18)
	.align		4
.L_18:
        /*0070*/ 	.word	index@(_Z23smoothGaussianCoalescedPKfPKiS2_Pfiff)
        /*0074*/ 	.word	0x00000000


	//----- nvinfo : EIATTR_MIN_STACK_SIZE
	.align		4
.L_19:
        /*0078*/ 	.byte	0x04, 0x12
        /*007a*/ 	.short	(.L_21 - .L_20)
	.align		4
.L_20:
        /*007c*/ 	.word	index@(_Z25smoothSimpleAverageSharedPKfPKiS2_Pfi)
        /*0080*/ 	.word	0x00000000


	//----- nvinfo : EIATTR_MIN_STACK_SIZE
	.align		4
.L_21:
        /*0084*/ 	.byte	0x04, 0x12
        /*0086*/ 	.short	(.L_23 - .L_22)
	.align		4
.L_22:
        /*0088*/ 	.word	index@(_Z28smoothSimpleAverageCoalescedPKfPKiS2_Pfi)
        /*008c*/ 	.word	0x00000000
.L_23:


//--------------------- .nv.compat                --------------------------
	.section	.nv.compat,"",@"SHT_CUDA_COMPAT_INFO"
	.align	4
        /*0000*/ 	.byte	0x02, 0x09, 0x00, 0x00, 0x02, 0x02, 0x01, 0x00, 0x02, 0x05, 0x05, 0x00, 0x03, 0x07, 0x01, 0x01
        /*0010*/ 	.byte	0x02, 0x03, 0x00, 0x00, 0x02, 0x06, 0x01, 0x00, 0x04, 0x0b, 0x08, 0x00, 0x01, 0x00, 0x00, 0x00
        /*0020*/ 	.byte	0x00, 0x00, 0x00, 0x00


//--------------------- .nv.info._Z23smoothGaussianCoalescedPKfPKiS2_Pfiff --------------------------
	.section	.nv.info._Z23smoothGaussianCoalescedPKfPKiS2_Pfiff,"",@"SHT_CUDA_INFO"
	.sectionflags	@""
	.align	4


	//----- nvinfo : EIATTR_CUDA_API_VERSION
	.align		4
        /*0000*/ 	.byte	0x04, 0x37
        /*0002*/ 	.short	(.L_25 - .L_24)
.L_24:
        /*0004*/ 	.word	0x00000082


	//----- nvinfo : EIATTR_KPARAM_INFO
	.align		4
.L_25:
        /*0008*/ 	.byte	0x04, 0x17
        /*000a*/ 	.short	(.L_27 - .L_26)
.L_26:
        /*000c*/ 	.word	0x00000000
        /*0010*/ 	.short	0x0006
        /*0012*/ 	.short	0x0028
        /*0014*/ 	.byte	0x00, 0xf0, 0x11, 0x00


	//----- nvinfo : EIATTR_KPARAM_INFO
	.align		4
.L_27:
        /*0018*/ 	.byte	0x04, 0x17
        /*001a*/ 	.short	(.L_29 - .L_28)
.L_28:
        /*001c*/ 	.word	0x00000000
        /*0020*/ 	.short	0x0005
        /*0022*/ 	.short	0x0024
        /*0024*/ 	.byte	0x00, 0xf0, 0x11, 0x00


	//----- nvinfo : EIATTR_KPARAM_INFO
	.align		4
.L_29:
        /*0028*/ 	.byte	0x04, 0x17
        /*002a*/ 	.short	(.L_31 - .L_30)
.L_30:
        /*002c*/ 	.word	0x00000000
        /*0030*/ 	.short	0x0004
        /*0032*/ 	.short	0x0020
        /*0034*/ 	.byte	0x00, 0xf0, 0x11, 0x00


	//----- nvinfo : EIATTR_KPARAM_INFO
	.align		4
.L_31:
        /*0038*/ 	.byte	0x04, 0x17
        /*003a*/ 	.short	(.L_33 - .L_32)
.L_32:
        /*003c*/ 	.word	0x00000000
        /*0040*/ 	.short	0x0003
        /*0042*/ 	.short	0x0018
        /*0044*/ 	.byte	0x00, 0xf5, 0x21, 0x00


	//----- nvinfo : EIATTR_KPARAM_INFO
	.align		4
.L_33:
        /*0048*/ 	.byte	0x04, 0x17
        /*004a*/ 	.short	(.L_35 - .L_34)
.L_34:
        /*004c*/ 	.word	0x00000000
        /*0050*/ 	.short	0x0002
        /*0052*/ 	.short	0x0010
        /*0054*/ 	.byte	0x00, 0xf5, 0x21, 0x00


	//----- nvinfo : EIATTR_KPARAM_INFO
	.align		4
.L_35:
        /*0058*/ 	.byte	0x04, 0x17
        /*005a*/ 	.short	(.L_37 - .L_36)
.L_36:
        /*005c*/ 	.word	0x00000000
        /*0060*/ 	.short	0x0001
        /*0062*/ 	.short	0x0008
        /*0064*/ 	.byte	0x00, 0xf5, 0x21, 0x00


	//----- nvinfo : EIATTR_KPARAM_INFO
	.align		4
.L_37:
        /*0068*/ 	.byte	0x04, 0x17
        /*006a*/ 	.short	(.L_39 - .L_38)
.L_38:
        /*006c*/ 	.word	0x00000000
        /*0070*/ 	.short	0x0000
        /*0072*/ 	.short	0x0000
        /*0074*/ 	.byte	0x00, 0xf5, 0x21, 0x00


	//----- nvinfo : EIATTR_SPARSE_MMA_MASK
	.align		4
.L_39:
        /*0078*/ 	.byte	0x03, 0x50
        /*007a*/ 	.short	0x0000


	//----- nvinfo : EIATTR_MAXREG_COUNT
	.align		4
        /*007c*/ 	.byte	0x03, 0x1b
        /*007e*/ 	.short	0x00ff


	//----- nvinfo : EIATTR_MERCURY_ISA_VERSION
	.align		4
        /*0080*/ 	.byte	0x03, 0x5f
        /*0082*/ 	.short	0x0101


	//----- nvinfo : EIATTR_VRC_CTA_INIT_COUNT
	.align		4
        /*0084*/ 	.byte	0x02, 0x4a
	.zero		1
	.zero		1


	//----- nvinfo : EIATTR_EXIT_INSTR_OFFSETS
	.align		4
        /*0088*/ 	.byte	0x04, 0x1c
        /*008a*/ 	.short	(.L_41 - .L_40)


	//   ....[0]....
.L_40:
        /*008c*/ 	.word	0x00000070


	//   ....[1]....
        /*0090*/ 	.word	0x00000840


	//----- nvinfo : EIATTR_CRS_STACK_SIZE
	.align		4
.L_41:
        /*0094*/ 	.byte	0x04, 0x1e
        /*0096*/ 	.short	(.L_43 - .L_42)
.L_42:
        /*0098*/ 	.word	0x00000000


	//----- nvinfo : EIATTR_CBANK_PARAM_SIZE
	.align		4
.L_43:
        /*009c*/ 	.byte	0x03, 0x19
        /*009e*/ 	.short	0x002c


	//----- nvinfo : EIATTR_PARAM_CBANK
	.align		4
        /*00a0*/ 	.byte	0x04, 0x0a
        /*00a2*/ 	.short	(.L_45 - .L_44)
	.align		4
.L_44:
        /*00a4*/ 	.word	index@(.nv.constant0._Z23smoothGaussianCoalescedPKfPKiS2_Pfiff)
        /*00a8*/ 	.short	0x0380
        /*00aa*/ 	.short	0x002c


	//----- nvinfo : EIATTR_SW_WAR
	.align		4
.L_45:
        /*00ac*/ 	.byte	0x04, 0x36
        /*00ae*/ 	.short	(.L_47 - .L_46)
.L_46:
        /*00b0*/ 	.word	0x00000008
.L_47:


//--------------------- .nv.info._Z25smoothSimpleAverageSharedPKfPKiS2_Pfi --------------------------
	.section	.nv.info._Z25smoothSimpleAverageSharedPKfPKiS2_Pfi,"",@"SHT_CUDA_INFO"
	.sectionflags	@""
	.align	4


	//----- nvinfo : EIATTR_CUDA_API_VERSION
	.align		4
        /*0000*/ 	.byte	0x04, 0x37
        /*0002*/ 	.short	(.L_49 - .L_48)
.L_48:
        /*0004*/ 	.word	0x00000082


	//----- nvinfo : EIATTR_KPARAM_INFO
	.align		4
.L_49:
        /*0008*/ 	.byte	0x04, 0x17
        /*000a*/ 	.short	(.L_51 - .L_50)
.L_50:
        /*000c*/ 	.word	0x00000000
        /*0010*/ 	.short	0x0004
        /*0012*/ 	.short	0x0020
        /*0014*/ 	.byte	0x00, 0xf0, 0x11, 0x00


	//----- nvinfo : EIATTR_KPARAM_INFO
	.align		4
.L_51:
        /*0018*/ 	.byte	0x04, 0x17
        /*001a*/ 	.short	(.L_53 - .L_52)
.L_52:
        /*001c*/ 	.word	0x00000000
        /*0020*/ 	.short	0x0003
        /*0022*/ 	.short	0x0018
        /*0024*/ 	.byte	0x00, 0xf5, 0x21, 0x00


	//----- nvinfo : EIATTR_KPARAM_INFO
	.align		4
.L_53:
        /*0028*/ 	.byte	0x04, 0x17
        /*002a*/ 	.short	(.L_55 - .L_54)
.L_54:
        /*002c*/ 	.word	0x00000000
        /*0030*/ 	.short	0x0002
        /*0032*/ 	.short	0x0010
        /*0034*/ 	.byte	0x00, 0xf5, 0x21, 0x00


	//----- nvinfo : EIATTR_KPARAM_INFO
	.align		4
.L_55:
        /*0038*/ 	.byte	0x04, 0x17
        /*003a*/ 	.short	(.L_57 - .L_56)
.L_56:
        /*003c*/ 	.word	0x00000000
        /*0040*/ 	.short	0x0001
        /*0042*/ 	.short	0x0008
        /*0044*/ 	.byte	0x00, 0xf5, 0x21, 0x00


	//----- nvinfo : EIATTR_KPARAM_INFO
	.align		4
.L_57:
        /*0048*/ 	.byte	0x04, 0x17
        /*004a*/ 	.short	(.L_59 - .L_58)
.L_58:
        /*004c*/ 	.word	0x00000000
        /*0050*/ 	.short	0x0000
        /*0052*/ 	.short	0x0000
        /*0054*/ 	.byte	0x00, 0xf5, 0x21, 0x00


	//----- nvinfo : EIATTR_SPARSE_MMA_MASK
	.align		4
.L_59:
        /*0058*/ 	.byte	0x03, 0x50
        /*005a*/ 	.short	0x0000


	//----- nvinfo : EIATTR_MAXREG_COUNT
	.align		4
        /*005c*/ 	.byte	0x03, 0x1b
        /*005e*/ 	.short	0x00ff


	//----- nvinfo : EIATTR_NUM_BARRIERS
	.align		4
        /*0060*/ 	.byte	0x02, 0x4c
        /*0062*/ 	.byte	0x01
	.zero		1


	//----- nvinfo : EIATTR_MERCURY_ISA_VERSION
	.align		4
        /*0064*/ 	.byte	0x03, 0x5f
        /*0066*/ 	.short	0x0101


	//----- nvinfo : EIATTR_VRC_CTA_INIT_COUNT
	.align		4
        /*0068*/ 	.byte	0x02, 0x4a
	.zero		1
	.zero		1


	//----- nvinfo : EIATTR_EXIT_INSTR_OFFSETS
	.align		4
        /*006c*/ 	.byte	0x04, 0x1c
        /*006e*/ 	.short	(.L_61 - .L_60)


	//   ....[0]....
.L_60:
        /*0070*/ 	.word	0x00000120


	//   ....[1]....
        /*0074*/ 	.word	0x00000b80


	//----- nvinfo : EIATTR_CRS_STACK_SIZE
	.align		4
.L_61:
        /*0078*/ 	.byte	0x04, 0x1e
        /*007a*/ 	.short	(.L_63 - .L_62)
.L_62:
        /*007c*/ 	.word	0x00000000


	//----- nvinfo : EIATTR_CBANK_PARAM_SIZE
	.align		4
.L_63:
        /*0080*/ 	.byte	0x03, 0x19
        /*0082*/ 	.short	0x0024


	//----- nvinfo : EIATTR_PARAM_CBANK
	.align		4
        /*0084*/ 	.byte	0x04, 0x0a
        /*0086*/ 	.short	(.L_65 - .L_64)
	.align		4
.L_64:
        /*0088*/ 	.word	index@(.nv.constant0._Z25smoothSimpleAverageSharedPKfPKiS2_Pfi)
        /*008c*/ 	.short	0x0380
        /*008e*/ 	.short	0x0024


	//----- nvinfo : EIATTR_SW_WAR
	.align		4
.L_65:
        /*0090*/ 	.byte	0x04, 0x36
        /*0092*/ 	.short	(.L_67 - .L_66)
.L_66:
        /*0094*/ 	.word	0x00000008
.L_67:


//--------------------- .nv.info._Z28smoothSimpleAverageCoalescedPKfPKiS2_Pfi --------------------------
	.section	.nv.info._Z28smoothSimpleAverageCoalescedPKfPKiS2_Pfi,"",@"SHT_CUDA_INFO"
	.sectionflags	@""
	.align	4


	//----- nvinfo : EIATTR_CUDA_API_VERSION
	.align		4
        /*0000*/ 	.byte	0x04, 0x37
        /*0002*/ 	.short	(.L_69 - .L_68)
.L_68:
        /*0004*/ 	.word	0x00000082


	//----- nvinfo : EIATTR_KPARAM_INFO
	.align		4
.L_69:
        /*0008*/ 	.byte	0x04, 0x17
        /*000a*/ 	.short	(.L_71 - .L_70)
.L_70:
        /*000c*/ 	.word	0x00000000
        /*0010*/ 	.short	0x0004
        /*0012*/ 	.short	0x0020
        /*0014*/ 	.byte	0x00, 0xf0, 0x11, 0x00


	//----- nvinfo : EIATTR_KPARAM_INFO
	.align		4
.L_71:
        /*0018*/ 	.byte	0x04, 0x17
        /*001a*/ 	.short	(.L_73 - .L_72)
.L_72:
        /*001c*/ 	.word	0x00000000
        /*0020*/ 	.short	0x0003
        /*0022*/ 	.short	0x0018
        /*0024*/ 	.byte	0x00, 0xf5, 0x21, 0x00


	//----- nvinfo : EIATTR_KPARAM_INFO
	.align		4
.L_73:
        /*0028*/ 	.byte	0x04, 0x17
        /*002a*/ 	.short	(.L_75 - .L_74)
.L_74:
        /*002c*/ 	.word	0x00000000
        /*0030*/ 	.short	0x0002
        /*0032*/ 	.short	0x0010
        /*0034*/ 	.byte	0x00, 0xf5, 0x21, 0x00


	//----- nvinfo : EIATTR_KPARAM_INFO
	.align		4
.L_75:
        /*0038*/ 	.byte	0x04, 0x17
        /*003a*/ 	.short	(.L_77 - .L_76)
.L_76:
        /*003c*/ 	.word	0x00000000
        /*0040*/ 	.short	0x0001
        /*0042*/ 	.short	0x0008
        /*0044*/ 	.byte	0x00, 0xf5, 0x21, 0x00


	//----- nvinfo : EIATTR_KPARAM_INFO
	.align		4
.L_77:
        /*0048*/ 	.byte	0x04, 0x17
        /*004a*/ 	.short	(.L_79 - .L_78)
.L_78:
        /*004c*/ 	.word	0x00000000
        /*0050*/ 	.short	0x0000
        /*0052*/ 	.short	0x0000
        /*0054*/ 	.byte	0x00, 0xf5, 0x21, 0x00


	//----- nvinfo : EIATTR_SPARSE_MMA_MASK
	.align		4
.L_79:
        /*0058*/ 	.byte	0x03, 0x50
        /*005a*/ 	.short	0x0000


	//----- nvinfo : EIATTR_MAXREG_COUNT
	.align		4
        /*005c*/ 	.byte	0x03, 0x1b
        /*005e*/ 	.short	0x00ff


	//----- nvinfo : EIATTR_MERCURY_ISA_VERSION
	.align		4
        /*0060*/ 	.byte	0x03, 0x5f
        /*0062*/ 	.short	0x0101


	//----- nvinfo : EIATTR_VRC_CTA_INIT_COUNT
	.align		4
        /*0064*/ 	.byte	0x02, 0x4a
	.zero		1
	.zero		1


	//----- nvinfo : EIATTR_EXIT_INSTR_OFFSETS
	.align		4
        /*0068*/ 	.byte	0x04, 0x1c
        /*006a*/ 	.short	(.L_81 - .L_80)


	//   ....[0]....
.L_80:
        /*006c*/ 	.word	0x00000070


	//   ....[1]....
        /*0070*/ 	.word	0x000007b0


	//----- nvinfo : EIATTR_CRS_STACK_SIZE
	.align		4
.L_81:
        /*0074*/ 	.byte	0x04, 0x1e
        /*0076*/ 	.short	(.L_83 - .L_82)
.L_82:
        /*0078*/ 	.word	0x00000000


	//----- nvinfo : EIATTR_CBANK_PARAM_SIZE
	.align		4
.L_83:
        /*007c*/ 	.byte	0x03, 0x19
        /*007e*/ 	.short	0x0024


	//----- nvinfo : EIATTR_PARAM_CBANK
	.align		4
        /*0080*/ 	.byte	0x04, 0x0a
        /*0082*/ 	.short	(.L_85 - .L_84)
	.align		4
.L_84:
        /*0084*/ 	.word	index@(.nv.constant0._Z28smoothSimpleAverageCoalescedPKfPKiS2_Pfi)
        /*0088*/ 	.short	0x0380
        /*008a*/ 	.short	0x0024


	//----- nvinfo : EIATTR_SW_WAR
	.align		4
.L_85:
        /*008c*/ 	.byte	0x04, 0x36
        /*008e*/ 	.short	(.L_87 - .L_86)
.L_86:
        /*0090*/ 	.word	0x00000008
.L_87:


//--------------------- .nv.callgraph             --------------------------
	.section	.nv.callgraph,"",@"SHT_CUDA_CALLGRAPH"
	.align	4
	.sectionentsize	8
	.align		4
        /*0000*/ 	.word	0x00000000
	.align		4
        /*0004*/ 	.word	0xffffffff
	.align		4
        /*0008*/ 	.word	0x00000000
	.align		4
        /*000c*/ 	.word	0xfffffffe
	.align		4
        /*0010*/ 	.word	0x00000000
	.align		4
        /*0014*/ 	.word	0xfffffffd
	.align		4
        /*0018*/ 	.word	0x00000000
	.align		4
        /*001c*/ 	.word	0xfffffffc


//--------------------- .text._Z23smoothGaussianCoalescedPKfPKiS2_Pfiff --------------------------
	.section	.text._Z23smoothGaussianCoalescedPKfPKiS2_Pfiff,"ax",@progbits
	.align	128
        .global         _Z23smoothGaussianCoalescedPKfPKiS2_Pfiff
        .type           _Z23smoothGaussianCoalescedPKfPKiS2_Pfiff,@function
        .size           _Z23smoothGaussianCoalescedPKfPKiS2_Pfiff,(.L_x_95 - _Z23smoothGaussianCoalescedPKfPKiS2_Pfiff)
        .other          _Z23smoothGaussianCoalescedPKfPKiS2_Pfiff,@"STO_CUDA_ENTRY STV_DEFAULT"
_Z23smoothGaussianCoalescedPKfPKiS2_Pfiff:
.text._Z23smoothGaussianCoalescedPKfPKiS2_Pfiff:
[----:B------:R-:W-:Y:S01]  /*0000*/  LDC R1, c[0x0][0x37c] ;  /* 0x0000df00ff017b82 */ /* 0x000fe20000000800 */
[----:B------:R-:W0:Y:S07]  /*0010*/  S2R R5, SR_TID.X ;  /* 0x0000000000057919 */ /* 0x000e2e0000002100 */
[----:B------:R-:W0:Y:S08]  /*0020*/  S2UR UR4, SR_CTAID.X ;  /* 0x00000000000479c3 */ /* 0x000e300000002500 */
[----:B------:R-:W0:Y:S08]  /*0030*/  LDC R2, c[0x0][0x360] ;  /* 0x0000d800ff027b82 */ /* 0x000e300000000800 */
[----:B------:R-:W1:Y:S01]  /*0040*/  LDC R3, c[0x0][0x3a0] ;  /* 0x0000e800ff037b82 */ /* 0x000e620000000800 */
[----:B0-----:R-:W-:-:S05]  /*0050*/  IMAD R2, R2, UR4, R5 ;  /* 0x0000000402027c24 */ /* 0x001fca000f8e0205 */
[----:B-1----:R-:W-:-:S13]  /*0060*/  ISETP.GE.AND P0, PT, R2, R3, PT ;  /* 0x000000030200720c */ /* 0x002fda0003f06270 */
[----:B------:R-:W-:Y:S05]  /*0070*/  @P0 EXIT ;  /* 0x000000000000094d */ /* 0x000fea0003800000 */
[----:B------:R-:W0:Y:S01]  /*0080*/  LDC.64 R6, c[0x0][0x390] ;  /* 0x0000e400ff067b82 */ /* 0x000e220000000a00 */
[----:B------:R-:W1:Y:S07]  /*0090*/  LDCU.64 UR4, c[0x0][0x358] ;  /* 0x00006b00ff0477ac */ /* 0x000e6e0008000a00 */
[----:B------:R-:W2:Y:S01]  /*00a0*/  LDC.64 R4, c[0x0][0x380] ;  /* 0x0000e000ff047b82 */ /* 0x000ea20000000a00 */
[----:B------:R-:W3:Y:S01]  /*00b0*/  LDCU UR7, c[0x0][0x3a4] ;  /* 0x00007480ff0777ac */ /* 0x000ee20008000800 */
[----:B------:R-:W4:Y:S01]  /*00c0*/  LDCU UR6, c[0x0][0x3a4] ;  /* 0x00007480ff0677ac */ /* 0x000f220008000800 */
[----:B0-----:R-:W-:-:S06]  /*00d0*/  IMAD.WIDE R6, R2, 0x4, R6 ;  /* 0x0000000402067825 */ /* 0x001fcc00078e0206 */
[----:B-1----:R-:W5:Y:S01]  /*00e0*/  LDG.E.CONSTANT R6, desc[UR4][R6.64] ;  /* 0x0000000406067981 */ /* 0x002f62000c1e9900 */
[----:B--2---:R-:W-:-:S06]  /*00f0*/  IMAD.WIDE R8, R2, 0x4, R4 ;  /* 0x0000000402087825 */ /* 0x004fcc00078e0204 */
[----:B------:R-:W4:Y:S01]  /*0100*/  LDG.E.CONSTANT R8, desc[UR4][R8.64] ;  /* 0x0000000408087981 */ /* 0x000f22000c1e9900 */
[----:B------:R-:W-:Y:S01]  /*0110*/  BSSY.RECONVERGENT B0, `(.L_x_0) ;  /* 0x0000015000007945 */ /* 0x000fe20003800200 */
[C---:B-----5:R-:W-:Y:S02]  /*0120*/  ISETP.GE.AND P0, PT, R6.reuse, 0x1, PT ;  /* 0x000000010600780c */ /* 0x060fe40003f06270 */
[C---:B------:R-:W-:Y:S02]  /*0130*/  ISETP.GE.AND P1, PT, R6.reuse, 0x2, PT ;  /* 0x000000020600780c */ /* 0x040fe40003f26270 */
[C---:B------:R-:W-:Y:S02]  /*0140*/  ISETP.GE.AND P2, PT, R6.reuse, 0x3, PT ;  /* 0x000000030600780c */ /* 0x040fe40003f46270 */
[C---:B------:R-:W-:Y:S02]  /*0150*/  ISETP.GE.AND P3, PT, R6.reuse, 0x4, PT ;  /* 0x000000040600780c */ /* 0x040fe40003f66270 */
[----:B------:R-:W-:Y:S01]  /*0160*/  ISETP.GE.AND P4, PT, R6, 0x5, PT ;  /* 0x000000050600780c */ /* 0x000fe20003f86270 */
[----:B----4-:R-:W-:Y:S01]  /*0170*/  FMUL R7, R8, UR6 ;  /* 0x0000000608077c20 */ /* 0x010fe20008400000 */
[----:B------:R-:W-:Y:S01]  /*0180*/  ISETP.GE.AND P5, PT, R6, 0x6, PT ;  /* 0x000000060600780c */ /* 0x000fe20003fa6270 */
[----:B---3--:R-:W-:-:S02]  /*0190*/  IMAD.U32 R6, RZ, RZ, UR7 ;  /* 0x00000007ff067e24 */ /* 0x008fc4000f8e00ff */
[----:B------:R-:W-:Y:S10]  /*01a0*/  @!P0 BRA `(.L_x_1) ;  /* 0x00000000002c8947 */ /* 0x000ff40003800000 */
[----:B------:R-:W0:Y:S02]  /*01b0*/  LDC.64 R8, c[0x0][0x388] ;  /* 0x0000e200ff087b82 */ /* 0x000e240000000a00 */
[----:B0-----:R-:W-:-:S06]  /*01c0*/  IMAD.WIDE R8, R2, 0x4, R8 ;  /* 0x0000000402087825 */ /* 0x001fcc00078e0208 */
[----:B------:R-:W2:Y:S02]  /*01d0*/  LDG.E.CONSTANT R8, desc[UR4][R8.64] ;  /* 0x0000000408087981 */ /* 0x000ea4000c1e9900 */
[----:B--2---:R-:W-:-:S04]  /*01e0*/  ISETP.GE.AND P0, PT, R8, R3, PT ;  /* 0x000000030800720c */ /* 0x004fc80003f06270 */
[----:B------:R-:W-:-:S13]  /*01f0*/  ISETP.LT.OR P0, PT, R8, RZ, P0 ;  /* 0x000000ff0800720c */ /* 0x000fda0000701670 */
[----:B------:R-:W-:Y:S05]  /*0200*/  @P0 BRA `(.L_x_1) ;  /* 0x0000000000140947 */ /* 0x000fea0003800000 */
[----:B------:R-:W-:Y:S01]  /*0210*/  IMAD.WIDE.U32 R8, R8, 0x4, R4 ;  /* 0x0000000408087825 */ /* 0x000fe200078e0004 */
[----:B------:R-:W0:Y:S05]  /*0220*/  LDC R0, c[0x0][0x3a8] ;  /* 0x0000ea00ff007b82 */ /* 0x000e2a0000000800 */
[----:B------:R-:W2:Y:S01]  /*0230*/  LDG.E.CONSTANT R8, desc[UR4][R8.64] ;  /* 0x0000000408087981 */ /* 0x000ea2000c1e9900 */
[----:B0-----:R-:W-:Y:S01]  /*0240*/  FADD R6, R0, UR6 ;  /* 0x0000000600067e21 */ /* 0x001fe20008000000 */
[----:B--2---:R-:W-:-:S07]  /*0250*/  FFMA R7, R8, R0, R7 ;  /* 0x0000000008077223 */ /* 0x004fce0000000007 */
.L_x_1:
[----:B------:R-:W-:Y:S05]  /*0260*/  BSYNC.RECONVERGENT B0 ;  /* 0x0000000000007941 */ /* 0x000fea0003800200 */
.L_x_0:
[----:B------:R-:W-:Y:S04]  /*0270*/  BSSY.RECONVERGENT B0, `(.L_x_2) ;  /* 0x000000e000007945 */ /* 0x000fe80003800200 */
[----:B------:R-:W-:Y:S05]  /*0280*/  @!P1 BRA `(.L_x_3) ;  /* 0x0000000000309947 */ /* 0x000fea0003800000 */
[----:B------:R-:W0:Y:S01]  /*0290*/  LDC.64 R8, c[0x0][0x388] ;  /* 0x0000e200ff087b82 */ /* 0x000e220000000a00 */
[----:B------:R-:W-:-:S04]  /*02a0*/  IMAD.IADD R11, R2, 0x1, R3 ;  /* 0x00000001020b7824 */ /* 0x000fc800078e0203 */
[----:B0-----:R-:W-:-:S06]  /*02b0*/  IMAD.WIDE R8, R11, 0x4, R8 ;  /* 0x000000040b087825 */ /* 0x001fcc00078e0208 */
[----:B------:R-:W2:Y:S02]  /*02c0*/  LDG.E.CONSTANT R8, desc[UR4][R8.64] ;  /* 0x0000000408087981 */ /* 0x000ea4000c1e9900 */
[----:B--2---:R-:W-:-:S04]  /*02d0*/  ISETP.GE.AND P0, PT, R8, R3, PT ;  /* 0x000000030800720c */ /* 0x004fc80003f06270 */
[----:B------:R-:W-:-:S13]  /*02e0*/  ISETP.LT.OR P0, PT, R8, RZ, P0 ;  /* 0x000000ff0800720c */ /* 0x000fda0000701670 */
[----:B------:R-:W-:Y:S05]  /*02f0*/  @P0 BRA `(.L_x_3) ;  /* 0x0000000000140947 */ /* 0x000fea0003800000 */
[----:B------:R-:W-:Y:S01]  /*0300*/  IMAD.WIDE.U32 R8, R8, 0x4, R4 ;  /* 0x0000000408087825 */ /* 0x000fe200078e0004 */
[----:B------:R-:W0:Y:S05]  /*0310*/  LDCU UR6, c[0x0][0x3a8] ;  /* 0x00007500ff0677ac */ /* 0x000e2a0008000800 */
[----:B------:R-:W2:Y:S01]  /*0320*/  LDG.E.CONSTANT R8, desc[UR4][R8.64] ;  /* 0x0000000408087981 */ /* 0x000ea2000c1e9900 */
[----:B0-----:R-:W-:Y:S01]  /*0330*/  FADD R6, R6, UR6 ;  /* 0x0000000606067e21 */ /* 0x001fe20008000000 */
[----:B--2---:R-:W-:-:S07]  /*0340*/  FFMA R7, R8, UR6, R7 ;  /* 0x0000000608077c23 */ /* 0x004fce0008000007 */
.L_x_3:
[----:B------:R-:W-:Y:S05]  /*0350*/  BSYNC.RECONVERGENT B0 ;  /* 0x0000000000007941 */ /* 0x000fea0003800200 */
.L_x_2:
[----:B------:R-:W-:Y:S04]  /*0360*/  BSSY.RECONVERGENT B0, `(.L_x_4) ;  /* 0x000000e000007945 */ /* 0x000fe80003800200 */
[----:B------:R-:W-:Y:S05]  /*0370*/  @!P2 BRA `(.L_x_5) ;  /* 0x000000000030a947 */ /* 0x000fea0003800000 */
[----:B------:R-:W0:Y:S01]  /*0380*/  LDC.64 R8, c[0x0][0x388] ;  /* 0x0000e200ff087b82 */ /* 0x000e220000000a00 */
[----:B------:R-:W-:-:S04]  /*0390*/  IMAD R11, R3, 0x2, R2 ;  /* 0x00000002030b7824 */ /* 0x000fc800078e0202 */
        /* <DEDUP_REMOVED lines=10> */
.L_x_5:
[----:B------:R-:W-:Y:S05]  /*0440*/  BSYNC.RECONVERGENT B0 ;  /* 0x0000000000007941 */ /* 0x000fea0003800200 */
.L_x_4:
        /* <DEDUP_REMOVED lines=14> */
.L_x_7:
[----:B------:R-:W-:Y:S05]  /*0530*/  BSYNC.RECONVERGENT B0 ;  /* 0x0000000000007941 */ /* 0x000fea0003800200 */
.L_x_6:
        /* <DEDUP_REMOVED lines=14> */
.L_x_9:
[----:B------:R-:W-:Y:S05]  /*0620*/  BSYNC.RECONVERGENT B0 ;  /* 0x0000000000007941 */ /* 0x000fea0003800200 */
.L_x_8:
        /* <DEDUP_REMOVED lines=14> */
.L_x_11:
[----:B------:R-:W-:Y:S05]  /*0710*/  BSYNC.RECONVERGENT B0 ;  /* 0x0000000000007941 */ /* 0x000fea0003800200 */
.L_x_10:
[----:B------:R-:W0:Y:S01]  /*0720*/  MUFU.RCP R3, R6 ;  /* 0x0000000600037308 */ /* 0x000e220000001000 */
[----:B------:R-:W-:Y:S07]  /*0730*/  BSSY.RECONVERGENT B0, `(.L_x_12) ;  /* 0x000000d000007945 */ /* 0x000fee0003800200 */
[----:B------:R-:W1:Y:S01]  /*0740*/  FCHK P0, R7, R6 ;  /* 0x0000000607007302 */ /* 0x000e620000000000 */
[----:B0-----:R-:W-:-:S04]  /*0750*/  FFMA R0, R3, -R6, 1 ;  /* 0x3f80000003007423 */ /* 0x001fc80000000806 */
[----:B------:R-:W-:-:S04]  /*0760*/  FFMA R0, R3, R0, R3 ;  /* 0x0000000003007223 */ /* 0x000fc80000000003 */
[----:B------:R-:W-:-:S04]  /*0770*/  FFMA R4, R0, R7, RZ ;  /* 0x0000000700047223 */ /* 0x000fc800000000ff */
[----:B------:R-:W-:-:S04]  /*0780*/  FFMA R3, R4, -R6, R7 ;  /* 0x8000000604037223 */ /* 0x000fc80000000007 */
[----:B------:R-:W-:Y:S01]  /*0790*/  FFMA R9, R0, R3, R4 ;  /* 0x0000000300097223 */ /* 0x000fe20000000004 */
[----:B-1----:R-:W-:Y:S06]  /*07a0*/  @!P0 BRA `(.L_x_13) ;  /* 0x0000000000148947 */ /* 0x002fec0003800000 */
[----:B------:R-:W-:Y:S01]  /*07b0*/  IMAD.MOV.U32 R0, RZ, RZ, R7 ;  /* 0x000000ffff007224 */ /* 0x000fe200078e0007 */
[----:B------:R-:W-:Y:S02]  /*07c0*/  MOV R3, R6 ;  /* 0x0000000600037202 */ /* 0x000fe40000000f00 */
[----:B------:R-:W-:-:S07]  /*07d0*/  MOV R4, 0x7f0 ;  /* 0x000007f000047802 */ /* 0x000fce0000000f00 */
[----:B------:R-:W-:Y:S05]  /*07e0*/  CALL.REL.NOINC `($__internal_0_$__cuda_sm3x_div_rn_noftz_f32_slowpath) ;  /* 0x0000000000187944 */ /* 0x000fea0003c00000 */
[----:B------:R-:W-:-:S07]  /*07f0*/  IMAD.MOV.U32 R9, RZ, RZ, R0 ;  /* 0x000000ffff097224 */ /* 0x000fce00078e0000 */
.L_x_13:
[----:B------:R-:W-:Y:S05]  /*0800*/  BSYNC.RECONVERGENT B0 ;  /* 0x0000000000007941 */ /* 0x000fea0003800200 */
.L_x_12:
[----:B------:R-:W0:Y:S02]  /*0810*/  LDC.64 R4, c[0x0][0x398] ;  /* 0x0000e600ff047b82 */ /* 0x000e240000000a00 */
[----:B0-----:R-:W-:-:S05]  /*0820*/  IMAD.WIDE R2, R2, 0x4, R4 ;  /* 0x0000000402027825 */ /* 0x001fca00078e0204 */
[----:B------:R-:W-:Y:S01]  /*0830*/  STG.E desc[UR4][R2.64], R9 ;  /* 0x0000000902007986 */ /* 0x000fe2000c101904 */
[----:B------:R-:W-:Y:S05]  /*0840*/  EXIT ;  /* 0x000000000000794d */ /* 0x000fea0003800000 */
        .weak           $__internal_0_$__cuda_sm3x_div_rn_noftz_f32_slowpath
        .type           $__internal_0_$__cuda_sm3x_div_rn_noftz_f32_slowpath,@function
        .size           $__internal_0_$__cuda_sm3x_div_rn_noftz_f32_slowpath,(.L_x_95 - $__internal_0_$__cuda_sm3x_div_rn_noftz_f32_slowpath)
$__internal_0_$__cuda_sm3x_div_rn_noftz_f32_slowpath:
[----:B------:R-:W-:Y:S01]  /*0850*/  SHF.R.U32.HI R6, RZ, 0x17, R3 ;  /* 0x00000017ff067819 */ /* 0x000fe20000011603 */
[----:B------:R-:W-:Y:S01]  /*0860*/  BSSY.RECONVERGENT B1, `(.L_x_14) ;  /* 0x0000062000017945 */ /* 0x000fe20003800200 */
[----:B------:R-:W-:Y:S02]  /*0870*/  SHF.R.U32.HI R5, RZ, 0x17, R0 ;  /* 0x00000017ff057819 */ /* 0x000fe40000011600 */
[----:B------:R-:W-:Y:S02]  /*0880*/  LOP3.LUT R10, R6, 0xff, RZ, 0xc0, !PT ;  /* 0x000000ff060a7812 */ /* 0x000fe400078ec0ff */
[----:B------:R-:W-:-:S03]  /*0890*/  LOP3.LUT R8, R5, 0xff, RZ, 0xc0, !PT ;  /* 0x000000ff05087812 */ /* 0x000fc600078ec0ff */
[----:B------:R-:W-:Y:S02]  /*08a0*/  VIADD R7, R10, 0xffffffff ;  /* 0xffffffff0a077836 */ /* 0x000fe40000000000 */
[----:B------:R-:W-:-:S03]  /*08b0*/  VIADD R6, R8, 0xffffffff ;  /* 0xffffffff08067836 */ /* 0x000fc60000000000 */
[----:B------:R-:W-:-:S04]  /*08c0*/  ISETP.GT.U32.AND P0, PT, R7, 0xfd, PT ;  /* 0x000000fd0700780c */ /* 0x000fc80003f04070 */
[----:B------:R-:W-:-:S13]  /*08d0*/  ISETP.GT.U32.OR P0, PT, R6, 0xfd, P0 ;  /* 0x000000fd0600780c */ /* 0x000fda0000704470 */
[----:B------:R-:W-:Y:S01]  /*08e0*/  @!P0 IMAD.MOV.U32 R5, RZ, RZ, RZ ;  /* 0x000000ffff058224 */ /* 0x000fe200078e00ff */
[----:B------:R-:W-:Y:S06]  /*08f0*/  @!P0 BRA `(.L_x_15) ;  /* 0x00000000005c8947 */ /* 0x000fec0003800000 */
[----:B------:R-:W-:Y:S02]  /*0900*/  FSETP.GTU.FTZ.AND P0, PT, |R0|, +INF , PT ;  /* 0x7f8000000000780b */ /* 0x000fe40003f1c200 */
[----:B------:R-:W-:-:S04]  /*0910*/  FSETP.GTU.FTZ.AND P1, PT, |R3|, +INF , PT ;  /* 0x7f8000000300780b */ /* 0x000fc80003f3c200 */
[----:B------:R-:W-:-:S13]  /*0920*/  PLOP3.LUT P0, PT, P0, P1, PT, 0xf8, 0x8f ;  /* 0x00000000008f781c */ /* 0x000fda0000703f70 */
[----:B------:R-:W-:Y:S05]  /*0930*/  @P0 BRA `(.L_x_16) ;  /* 0x00000004004c0947 */ /* 0x000fea0003800000 */
[----:B------:R-:W-:-:S13]  /*0940*/  LOP3.LUT P0, RZ, R3, 0x7fffffff, R0, 0xc8, !PT ;  /* 0x7fffffff03ff7812 */ /* 0x000fda000780c800 */
[----:B------:R-:W-:Y:S05]  /*0950*/  @!P0 BRA `(.L_x_17) ;  /* 0x00000004003c8947 */ /* 0x000fea0003800000 */
[C---:B------:R-:W-:Y:S02]  /*0960*/  FSETP.NEU.FTZ.AND P0, PT, |R0|.reuse, +INF , PT ;  /* 0x7f8000000000780b */ /* 0x040fe40003f1d200 */
[----:B------:R-:W-:Y:S02]  /*0970*/  FSETP.NEU.FTZ.AND P2, PT, |R3|, +INF , PT ;  /* 0x7f8000000300780b */ /* 0x000fe40003f5d200 */
[----:B------:R-:W-:-:S11]  /*0980*/  FSETP.NEU.FTZ.AND P1, PT, |R0|, +INF , PT ;  /* 0x7f8000000000780b */ /* 0x000fd60003f3d200 */
[----:B------:R-:W-:Y:S05]  /*0990*/  @!P2 BRA !P0, `(.L_x_17) ;  /* 0x00000004002ca947 */ /* 0x000fea0004000000 */
[----:B------:R-:W-:-:S04]  /*09a0*/  LOP3.LUT P0, RZ, R0, 0x7fffffff, RZ, 0xc0, !PT ;  /* 0x7fffffff00ff7812 */ /* 0x000fc8000780c0ff */
[----:B------:R-:W-:-:S13]  /*09b0*/  PLOP3.LUT P0, PT, P2, P0, PT, 0x2f, 0xf2 ;  /* 0x0000000000f2781c */ /* 0x000fda0001700577 */
[----:B------:R-:W-:Y:S05]  /*09c0*/  @P0 BRA `(.L_x_18) ;  /* 0x0000000400180947 */ /* 0x000fea0003800000 */
[----:B------:R-:W-:-:S04]  /*09d0*/  LOP3.LUT P0, RZ, R3, 0x7fffffff, RZ, 0xc0, !PT ;  /* 0x7fffffff03ff7812 */ /* 0x000fc8000780c0ff */
[----:B------:R-:W-:-:S13]  /*09e0*/  PLOP3.LUT P0, PT, P1, P0, PT, 0x2f, 0xf2 ;  /* 0x0000000000f2781c */ /* 0x000fda0000f00577 */
[----:B------:R-:W-:Y:S05]  /*09f0*/  @P0 BRA `(.L_x_19) ;  /* 0x0000000400000947 */ /* 0x000fea0003800000 */
[----:B------:R-:W-:Y:S02]  /*0a00*/  ISETP.GE.AND P0, PT, R6, RZ, PT ;  /* 0x000000ff0600720c */ /* 0x000fe40003f06270 */
[----:B------:R-:W-:-:S11]  /*0a10*/  ISETP.GE.AND P1, PT, R7, RZ, PT ;  /* 0x000000ff0700720c */ /* 0x000fd60003f26270 */
[----:B------:R-:W-:Y:S01]  /*0a20*/  @P0 MOV R5, RZ ;  /* 0x000000ff00050202 */ /* 0x000fe20000000f00 */
[----:B------:R-:W-:Y:S02]  /*0a30*/  @!P0 IMAD.MOV.U32 R5, RZ, RZ, -0x40 ;  /* 0xffffffc0ff058424 */ /* 0x000fe400078e00ff */
[----:B------:R-:W-:Y:S01]  /*0a40*/  @!P0 FFMA R0, R0, 1.84467440737095516160e+19, RZ ;  /* 0x5f80000000008823 */ /* 0x000fe200000000ff */
[----:B------:R-:W-:Y:S01]  /*0a50*/  @!P1 FFMA R3, R3, 1.84467440737095516160e+19, RZ ;  /* 0x5f80000003039823 */ /* 0x000fe200000000ff */
[----:B------:R-:W-:-:S07]  /*0a60*/  @!P1 VIADD R5, R5, 0x40 ;  /* 0x0000004005059836 */ /* 0x000fce0000000000 */
.L_x_15:
[----:B------:R-:W-:Y:S01]  /*0a70*/  LEA R6, R10, 0xc0800000, 0x17 ;  /* 0xc08000000a067811 */ /* 0x000fe200078eb8ff */
[----:B------:R-:W-:Y:S04]  /*0a80*/  BSSY.RECONVERGENT B2, `(.L_x_20) ;  /* 0x0000036000027945 */ /* 0x000fe80003800200 */
[----:B------:R-:W-:Y:S02]  /*0a90*/  IMAD.IADD R6, R3, 0x1, -R6 ;  /* 0x0000000103067824 */ /* 0x000fe400078e0a06 */
[----:B------:R-:W-:Y:S02]  /*0aa0*/  VIADD R3, R8, 0xffffff81 ;  /* 0xffffff8108037836 */ /* 0x000fe40000000000 */
[----:B------:R0:W1:Y:S01]  /*0ab0*/  MUFU.RCP R7, R6 ;  /* 0x0000000600077308 */ /* 0x0000620000001000 */
[----:B------:R-:W-:Y:S01]  /*0ac0*/  FADD.FTZ R9, -R6, -RZ ;  /* 0x800000ff06097221 */ /* 0x000fe20000010100 */
[C---:B------:R-:W-:Y:S01]  /*0ad0*/  IMAD R0, R3.reuse, -0x800000, R0 ;  /* 0xff80000003007824 */ /* 0x040fe200078e0200 */
[----:B0-----:R-:W-:-:S04]  /*0ae0*/  IADD3 R6, PT, PT, R3, 0x7f, -R10 ;  /* 0x0000007f03067810 */ /* 0x001fc80007ffe80a */
[----:B------:R-:W-:Y:S01]  /*0af0*/  IADD3 R6, PT, PT, R6, R5, RZ ;  /* 0x0000000506067210 */ /* 0x000fe20007ffe0ff */
[----:B-1----:R-:W-:-:S04]  /*0b00*/  FFMA R8, R7, R9, 1 ;  /* 0x3f80000007087423 */ /* 0x002fc80000000009 */
[----:B------:R-:W-:-:S04]  /*0b10*/  FFMA R12, R7, R8, R7 ;  /* 0x00000008070c7223 */ /* 0x000fc80000000007 */
[----:B------:R-:W-:-:S04]  /*0b20*/  FFMA R7, R0, R12, RZ ;  /* 0x0000000c00077223 */ /* 0x000fc800000000ff */
[----:B------:R-:W-:-:S04]  /*0b30*/  FFMA R8, R9, R7, R0 ;  /* 0x0000000709087223 */ /* 0x000fc80000000000 */
[----:B------:R-:W-:-:S04]  /*0b40*/  FFMA R7, R12, R8, R7 ;  /* 0x000000080c077223 */ /* 0x000fc80000000007 */
[----:B------:R-:W-:-:S04]  /*0b50*/  FFMA R8, R9, R7, R0 ;  /* 0x0000000709087223 */ /* 0x000fc80000000000 */
[----:B------:R-:W-:-:S05]  /*0b60*/  FFMA R0, R12, R8, R7 ;  /* 0x000000080c007223 */ /* 0x000fca0000000007 */
[----:B------:R-:W-:-:S04]  /*0b70*/  SHF.R.U32.HI R3, RZ, 0x17, R0 ;  /* 0x00000017ff037819 */ /* 0x000fc80000011600 */
[----:B------:R-:W-:-:S05]  /*0b80*/  LOP3.LUT R3, R3, 0xff, RZ, 0xc0, !PT ;  /* 0x000000ff03037812 */ /* 0x000fca00078ec0ff */
[----:B------:R-:W-:-:S04]  /*0b90*/  IMAD.IADD R9, R3, 0x1, R6 ;  /* 0x0000000103097824 */ /* 0x000fc800078e0206 */
[----:B------:R-:W-:-:S05]  /*0ba0*/  VIADD R3, R9, 0xffffffff ;  /* 0xffffffff09037836 */ /* 0x000fca0000000000 */
[----:B------:R-:W-:-:S13]  /*0bb0*/  ISETP.GE.U32.AND P0, PT, R3, 0xfe, PT ;  /* 0x000000fe0300780c */ /* 0x000fda0003f06070 */
[----:B------:R-:W-:Y:S05]  /*0bc0*/  @!P0 BRA `(.L_x_21) ;  /* 0x0000000000808947 */ /* 0x000fea0003800000 */
[----:B------:R-:W-:-:S13]  /*0bd0*/  ISETP.GT.AND P0, PT, R9, 0xfe, PT ;  /* 0x000000fe0900780c */ /* 0x000fda0003f04270 */
[----:B------:R-:W-:Y:S05]  /*0be0*/  @P0 BRA `(.L_x_22) ;  /* 0x00000000006c0947 */ /* 0x000fea0003800000 */
[----:B------:R-:W-:-:S13]  /*0bf0*/  ISETP.GE.AND P0, PT, R9, 0x1, PT ;  /* 0x000000010900780c */ /* 0x000fda0003f06270 */
[----:B------:R-:W-:Y:S05]  /*0c00*/  @P0 BRA `(.L_x_23) ;  /* 0x0000000000740947 */ /* 0x000fea0003800000 */
[----:B------:R-:W-:Y:S02]  /*0c10*/  ISETP.GE.AND P0, PT, R9, -0x18, PT ;  /* 0xffffffe80900780c */ /* 0x000fe40003f06270 */
[----:B------:R-:W-:-:S11]  /*0c20*/  LOP3.LUT R0, R0, 0x80000000, RZ, 0xc0, !PT ;  /* 0x8000000000007812 */ /* 0x000fd600078ec0ff */
[----:B------:R-:W-:Y:S05]  /*0c30*/  @!P0 BRA `(.L_x_23) ;  /* 0x0000000000688947 */ /* 0x000fea0003800000 */
[CCC-:B------:R-:W-:Y:S01]  /*0c40*/  FFMA.RZ R3, R12.reuse, R8.reuse, R7.reuse ;  /* 0x000000080c037223 */ /* 0x1c0fe2000000c007 */
[CCC-:B------:R-:W-:Y:S01]  /*0c50*/  FFMA.RM R6, R12.reuse, R8.reuse, R7.reuse ;  /* 0x000000080c067223 */ /* 0x1c0fe20000004007 */
[C---:B------:R-:W-:Y:S02]  /*0c60*/  ISETP.NE.AND P2, PT, R9.reuse, RZ, PT ;  /* 0x000000ff0900720c */ /* 0x040fe40003f45270 */
[----:B------:R-:W-:Y:S02]  /*0c70*/  ISETP.NE.AND P1, PT, R9, RZ, PT ;  /* 0x000000ff0900720c */ /* 0x000fe40003f25270 */
[----:B------:R-:W-:Y:S01]  /*0c80*/  LOP3.LUT R5, R3, 0x7fffff, RZ, 0xc0, !PT ;  /* 0x007fffff03057812 */ /* 0x000fe200078ec0ff */
[----:B------:R-:W-:Y:S01]  /*0c90*/  FFMA.RP R3, R12, R8, R7 ;  /* 0x000000080c037223 */ /* 0x000fe20000008007 */
[----:B------:R-:W-:Y:S02]  /*0ca0*/  VIADD R8, R9, 0x20 ;  /* 0x0000002009087836 */ /* 0x000fe40000000000 */
[----:B------:R-:W-:Y:S01]  /*0cb0*/  LOP3.LUT R5, R5, 0x800000, RZ, 0xfc, !PT ;  /* 0x0080000005057812 */ /* 0x000fe200078efcff */
[----:B------:R-:W-:Y:S01]  /*0cc0*/  IMAD.MOV R7, RZ, RZ, -R9 ;  /* 0x000000ffff077224 */ /* 0x000fe200078e0a09 */
[----:B------:R-:W-:-:S02]  /*0cd0*/  FSETP.NEU.FTZ.AND P0, PT, R3, R6, PT ;  /* 0x000000060300720b */ /* 0x000fc40003f1d000 */
[----:B------:R-:W-:Y:S02]  /*0ce0*/  SHF.L.U32 R8, R5, R8, RZ ;  /* 0x0000000805087219 */ /* 0x000fe400000006ff */
[----:B------:R-:W-:Y:S02]  /*0cf0*/  SEL R6, R7, RZ, P2 ;  /* 0x000000ff07067207 */ /* 0x000fe40001000000 */
[----:B------:R-:W-:Y:S02]  /*0d00*/  ISETP.NE.AND P1, PT, R8, RZ, P1 ;  /* 0x000000ff0800720c */ /* 0x000fe40000f25270 */
[----:B------:R-:W-:Y:S02]  /*0d10*/  SHF.R.U32.HI R6, RZ, R6, R5 ;  /* 0x00000006ff067219 */ /* 0x000fe40000011605 */
[----:B------:R-:W-:Y:S02]  /*0d20*/  PLOP3.LUT P0, PT, P0, P1, PT, 0xf8, 0x8f ;  /* 0x00000000008f781c */ /* 0x000fe40000703f70 */
[----:B------:R-:W-:-:S02]  /*0d30*/  SHF.R.U32.HI R8, RZ, 0x1, R6 ;  /* 0x00000001ff087819 */ /* 0x000fc40000011606 */
[----:B------:R-:W-:-:S04]  /*0d40*/  SEL R3, RZ, 0x1, !P0 ;  /* 0x00000001ff037807 */ /* 0x000fc80004000000 */
[----:B------:R-:W-:-:S04]  /*0d50*/  LOP3.LUT R3, R3, 0x1, R8, 0xf8, !PT ;  /* 0x0000000103037812 */ /* 0x000fc800078ef808 */
[----:B------:R-:W-:-:S04]  /*0d60*/  LOP3.LUT R3, R3, R6, RZ, 0xc0, !PT ;  /* 0x0000000603037212 */ /* 0x000fc800078ec0ff */
[----:B------:R-:W-:-:S04]  /*0d70*/  IADD3 R3, PT, PT, R8, R3, RZ ;  /* 0x0000000308037210 */ /* 0x000fc80007ffe0ff */
[----:B------:R-:W-:Y:S01]  /*0d80*/  LOP3.LUT R0, R3, R0, RZ, 0xfc, !PT ;  /* 0x0000000003007212 */ /* 0x000fe200078efcff */
[----:B------:R-:W-:Y:S06]  /*0d90*/  BRA `(.L_x_23) ;  /* 0x0000000000107947 */ /* 0x000fec0003800000 */
.L_x_22:
[----:B------:R-:W-:-:S04]  /*0da0*/  LOP3.LUT R0, R0, 0x80000000, RZ, 0xc0, !PT ;  /* 0x8000000000007812 */ /* 0x000fc800078ec0ff */
[----:B------:R-:W-:Y:S01]  /*0db0*/  LOP3.LUT R0, R0, 0x7f800000, RZ, 0xfc, !PT ;  /* 0x7f80000000007812 */ /* 0x000fe200078efcff */
[----:B------:R-:W-:Y:S06]  /*0dc0*/  BRA `(.L_x_23) ;  /* 0x0000000000047947 */ /* 0x000fec0003800000 */
.L_x_21:
[----:B------:R-:W-:-:S07]  /*0dd0*/  IMAD R0, R6, 0x800000, R0 ;  /* 0x0080000006007824 */ /* 0x000fce00078e0200 */
.L_x_23:
[----:B------:R-:W-:Y:S05]  /*0de0*/  BSYNC.RECONVERGENT B2 ;  /* 0x0000000000027941 */ /* 0x000fea0003800200 */
.L_x_20:
[----:B------:R-:W-:Y:S05]  /*0df0*/  BRA `(.L_x_24) ;  /* 0x0000000000207947 */ /* 0x000fea0003800000 */
.L_x_19:
[----:B------:R-:W-:-:S04]  /*0e00*/  LOP3.LUT R0, R3, 0x80000000, R0, 0x48, !PT ;  /* 0x8000000003007812 */ /* 0x000fc800078e4800 */
[----:B------:R-:W-:Y:S01]  /*0e10*/  LOP3.LUT R0, R0, 0x7f800000, RZ, 0xfc, !PT ;  /* 0x7f80000000007812 */ /* 0x000fe200078efcff */
[----:B------:R-:W-:Y:S06]  /*0e20*/  BRA `(.L_x_24) ;  /* 0x0000000000147947 */ /* 0x000fec0003800000 */
.L_x_18:
[----:B------:R-:W-:Y:S01]  /*0e30*/  LOP3.LUT R0, R3, 0x80000000, R0, 0x48, !PT ;  /* 0x8000000003007812 */ /* 0x000fe200078e4800 */
[----:B------:R-:W-:Y:S06]  /*0e40*/  BRA `(.L_x_24) ;  /* 0x00000000000c7947 */ /* 0x000fec0003800000 */
.L_x_17:
[----:B------:R-:W0:Y:S01]  /*0e50*/  MUFU.RSQ R0, -QNAN ;  /* 0xffc0000000007908 */ /* 0x000e220000001400 */
[----:B------:R-:W-:Y:S05]  /*0e60*/  BRA `(.L_x_24) ;  /* 0x0000000000047947 */ /* 0x000fea0003800000 */
.L_x_16:
[----:B------:R-:W-:-:S07]  /*0e70*/  FADD.FTZ R0, R0, R3 ;  /* 0x0000000300007221 */ /* 0x000fce0000010000 */
.L_x_24:
[----:B------:R-:W-:Y:S05]  /*0e80*/  BSYNC.RECONVERGENT B1 ;  /* 0x0000000000017941 */ /* 0x000fea0003800200 */
.L_x_14:
[----:B------:R-:W-:-:S04]  /*0e90*/  IMAD.MOV.U32 R5, RZ, RZ, 0x0 ;  /* 0x00000000ff057424 */ /* 0x000fc800078e00ff */
[----:B0-----:R-:W-:Y:S05]  /*0ea0*/  RET.REL.NODEC R4 `(_Z23smoothGaussianCoalescedPKfPKiS2_Pfiff) ;  /* 0xfffffff004547950 */ /* 0x001fea0003c3ffff */
.L_x_25:
[----:B------:R-:W-:-:S00]  /*0eb0*/  BRA `(.L_x_25) ;  /* 0xfffffffc00fc7947 */ /* 0x000fc0000383ffff */
[----:B------:R-:W-:-:S00]  /*0ec0*/  NOP ;  /* 0x0000000000007918 */ /* 0x000fc00000000000 */
        /* <DEDUP_REMOVED lines=11> */
.L_x_95:


//--------------------- .text._Z25smoothSimpleAverageSharedPKfPKiS2_Pfi --------------------------
	.section	.text._Z25smoothSimpleAverageSharedPKfPKiS2_Pfi,"ax",@progbits
	.align	128
        .global         _Z25smoothSimpleAverageSharedPKfPKiS2_Pfi
        .type           _Z25smoothSimpleAverageSharedPKfPKiS2_Pfi,@function
        .size           _Z25smoothSimpleAverageSharedPKfPKiS2_Pfi,(.L_x_96 - _Z25smoothSimpleAverageSharedPKfPKiS2_Pfi)
        .other          _Z25smoothSimpleAverageSharedPKfPKiS2_Pfi,@"STO_CUDA_ENTRY STV_DEFAULT"
_Z25smoothSimpleAverageSharedPKfPKiS2_Pfi:
.text._Z25smoothSimpleAverageSharedPKfPKiS2_Pfi:
[----:B------:R-:W-:Y:S01]  /*0000*/  LDC R1, c[0x0][0x37c] ;  /* 0x0000df00ff017b82 */ /* 0x000fe20000000800 */
[----:B------:R-:W0:Y:S07]  /*0010*/  S2R R8, SR_TID.X ;  /* 0x0000000000087919 */ /* 0x000e2e0000002100 */
[----:B------:R-:W1:Y:S01]  /*0020*/  S2UR UR4, SR_CTAID.X ;  /* 0x00000000000479c3 */ /* 0x000e620000002500 */
[----:B------:R-:W1:Y:S01]  /*0030*/  LDCU UR7, c[0x0][0x360] ;  /* 0x00006c00ff0777ac */ /* 0x000e620008000800 */
[----:B------:R-:W2:Y:S06]  /*0040*/  LDCU.64 UR8, c[0x0][0x358] ;  /* 0x00006b00ff0877ac */ /* 0x000eac0008000a00 */
[----:B------:R-:W3:Y:S01]  /*0050*/  LDC R3, c[0x0][0x3a0] ;  /* 0x0000e800ff037b82 */ /* 0x000ee20000000800 */
[----:B-1----:R-:W-:-:S06]  /*0060*/  UIMAD UR4, UR4, UR7, URZ ;  /* 0x00000007040472a4 */ /* 0x002fcc000f8e02ff */
[----:B0-----:R-:W-:-:S05]  /*0070*/  VIADD R2, R8, UR4 ;  /* 0x0000000408027c36 */ /* 0x001fca0008000000 */
[----:B---3--:R-:W-:-:S13]  /*0080*/  ISETP.GE.AND P0, PT, R2, R3, PT ;  /* 0x000000030200720c */ /* 0x008fda0003f06270 */
[----:B------:R-:W0:Y:S02]  /*0090*/  @!P0 LDC.64 R4, c[0x0][0x380] ;  /* 0x0000e000ff048b82 */ /* 0x000e240000000a00 */
[----:B0-----:R-:W-:-:S06]  /*00a0*/  @!P0 IMAD.WIDE R4, R2, 0x4, R4 ;  /* 0x0000000402048825 */ /* 0x001fcc00078e0204 */
[----:B--2---:R-:W2:Y:S01]  /*00b0*/  @!P0 LDG.E.CONSTANT R5, desc[UR8][R4.64] ;  /* 0x0000000804058981 */ /* 0x004ea2000c1e9900 */
[----:B------:R-:W0:Y:S01]  /*00c0*/  S2UR UR6, SR_CgaCtaId ;  /* 0x00000000000679c3 */ /* 0x000e220000008800 */
[----:B------:R-:W-:Y:S02]  /*00d0*/  UMOV UR5, 0x400 ;  /* 0x0000040000057882 */ /* 0x000fe40000000000 */
[----:B0-----:R-:W-:-:S06]  /*00e0*/  ULEA UR5, UR6, UR5, 0x18 ;  /* 0x0000000506057291 */ /* 0x001fcc000f8ec0ff */
[----:B------:R-:W-:-:S05]  /*00f0*/  LEA R8, R8, UR5, 0x2 ;  /* 0x0000000508087c11 */ /* 0x000fca000f8e10ff */
[----:B--2---:R0:W-:Y:S01]  /*0100*/  @!P0 STS [R8], R5 ;  /* 0x0000000508008388 */ /* 0x0041e20000000800 */
[----:B------:R-:W-:Y:S06]  /*0110*/  BAR.SYNC.DEFER_BLOCKING 0x0 ;  /* 0x0000000000007b1d */ /* 0x000fec0000010000 */
[----:B------:R-:W-:Y:S05]  /*0120*/  @P0 EXIT ;  /* 0x000000000000094d */ /* 0x000fea0003800000 */
[----:B------:R-:W1:Y:S01]  /*0130*/  LDC.64 R6, c[0x0][0x390] ;  /* 0x0000e400ff067b82 */ /* 0x000e620000000a00 */
[----:B0-----:R0:W2:Y:S01]  /*0140*/  LDS R5, [R8] ;  /* 0x0000000008057984 */ /* 0x0010a20000000800 */
[----:B-1----:R-:W-:-:S05]  /*0150*/  IMAD.WIDE R6, R2, 0x4, R6 ;  /* 0x0000000402067825 */ /* 0x002fca00078e0206 */
[----:B------:R-:W3:Y:S01]  /*0160*/  LDG.E.CONSTANT R0, desc[UR8][R6.64] ;  /* 0x0000000806007981 */ /* 0x000ee2000c1e9900 */
[----:B------:R-:W-:Y:S01]  /*0170*/  BSSY.RECONVERGENT B0, `(.L_x_26) ;  /* 0x0000016000007945 */ /* 0x000fe20003800200 */
[----:B------:R-:W-:Y:S01]  /*0180*/  IMAD.MOV.U32 R4, RZ, RZ, 0x1 ;  /* 0x00000001ff047424 */ /* 0x000fe200078e00ff */
[----:B---3--:R-:W-:-:S13]  /*0190*/  ISETP.GE.AND P0, PT, R0, 0x1, PT ;  /* 0x000000010000780c */ /* 0x008fda0003f06270 */
[----:B0-2---:R-:W-:Y:S05]  /*01a0*/  @!P0 BRA `(.L_x_27) ;  /* 0x0000000000488947 */ /* 0x005fea0003800000 */
[----:B------:R-:W0:Y:S02]  /*01b0*/  LDC.64 R6, c[0x0][0x388] ;  /* 0x0000e200ff067b82 */ /* 0x000e240000000a00 */
[----:B0-----:R-:W-:-:S05]  /*01c0*/  IMAD.WIDE R6, R2, 0x4, R6 ;  /* 0x0000000402067825 */ /* 0x001fca00078e0206 */
[----:B------:R-:W2:Y:S02]  /*01d0*/  LDG.E.CONSTANT R8, desc[UR8][R6.64] ;  /* 0x0000000806087981 */ /* 0x000ea4000c1e9900 */
[----:B--2---:R-:W-:-:S04]  /*01e0*/  ISETP.GE.AND P0, PT, R8, R3, PT ;  /* 0x000000030800720c */ /* 0x004fc80003f06270 */
[----:B------:R-:W-:-:S13]  /*01f0*/  ISETP.LT.OR P0, PT, R8, RZ, P0 ;  /* 0x000000ff0800720c */ /* 0x000fda0000701670 */
[----:B------:R-:W-:Y:S05]  /*0200*/  @P0 BRA `(.L_x_27) ;  /* 0x0000000000300947 */ /* 0x000fea0003800000 */
[----:B------:R-:W-:Y:S01]  /*0210*/  VIADD R4, R8, -UR4 ;  /* 0x8000000408047c36 */ /* 0x000fe20008000000 */
[----:B------:R-:W-:Y:S04]  /*0220*/  BSSY.RECONVERGENT B1, `(.L_x_28) ;  /* 0x0000008000017945 */ /* 0x000fe80003800200 */
[----:B------:R-:W-:-:S13]  /*0230*/  ISETP.GE.U32.AND P0, PT, R4, UR7, PT ;  /* 0x0000000704007c0c */ /* 0x000fda000bf06070 */
[----:B------:R-:W-:-:S05]  /*0240*/  @!P0 LEA R4, R4, UR5, 0x2 ;  /* 0x0000000504048c11 */ /* 0x000fca000f8e10ff */
[----:B------:R0:W1:Y:S01]  /*0250*/  @!P0 LDS R6, [R4] ;  /* 0x0000000004068984 */ /* 0x0000620000000800 */
[----:B------:R-:W-:Y:S05]  /*0260*/  @!P0 BRA `(.L_x_29) ;  /* 0x00000000000c8947 */ /* 0x000fea0003800000 */
[----:B-1----:R-:W1:Y:S02]  /*0270*/  LDC.64 R6, c[0x0][0x380] ;  /* 0x0000e000ff067b82 */ /* 0x002e640000000a00 */
[----:B-1----:R-:W-:-:S06]  /*0280*/  IMAD.WIDE.U32 R6, R8, 0x4, R6 ;  /* 0x0000000408067825 */ /* 0x002fcc00078e0006 */
[----:B------:R2:W5:Y:S02]  /*0290*/  LDG.E.CONSTANT R6, desc[UR8][R6.64] ;  /* 0x0000000806067981 */ /* 0x000564000c1e9900 */
.L_x_29:
[----:B------:R-:W-:Y:S05]  /*02a0*/  BSYNC.RECONVERGENT B1 ;  /* 0x0000000000017941 */ /* 0x000fea0003800200 */
.L_x_28:
[----:B0-----:R-:W-:Y:S02]  /*02b0*/  IMAD.MOV.U32 R4, RZ, RZ, 0x2 ;  /* 0x00000002ff047424 */ /* 0x001fe400078e00ff */
[----:B-1---5:R-:W-:-:S07]  /*02c0*/  FADD R5, R5, R6 ;  /* 0x0000000605057221 */ /* 0x022fce0000000000 */
.L_x_27:
[----:B------:R-:W-:Y:S05]  /*02d0*/  BSYNC.RECONVERGENT B0 ;  /* 0x0000000000007941 */ /* 0x000fea0003800200 */
.L_x_26:
[----:B------:R-:W-:Y:S01]  /*02e0*/  ISETP.GE.AND P0, PT, R0, 0x2, PT ;  /* 0x000000020000780c */ /* 0x000fe20003f06270 */
[----:B------:R-:W-:-:S12]  /*02f0*/  BSSY.RECONVERGENT B0, `(.L_x_30) ;  /* 0x0000016000007945 */ /* 0x000fd80003800200 */
[----:B------:R-:W-:Y:S05]  /*0300*/  @!P0 BRA `(.L_x_31) ;  /* 0x0000000000508947 */ /* 0x000fea0003800000 */
[----:B--2---:R-:W0:Y:S01]  /*0310*/  LDC.64 R6, c[0x0][0x388] ;  /* 0x0000e200ff067b82 */ /* 0x004e220000000a00 */
[----:B------:R-:W-:-:S04]  /*0320*/  IMAD.IADD R9, R2, 0x1, R3 ;  /* 0x0000000102097824 */ /* 0x000fc800078e0203 */
        /* <DEDUP_REMOVED lines=8> */
[----:B------:R-:W-:Y:S05]  /*03b0*/  @!P0 BRA `(.L_x_33) ;  /* 0x0000000000108947 */ /* 0x000fea0003800000 */
[----:B------:R-:W0:Y:S02]  /*03c0*/  LDC.64 R6, c[0x0][0x380] ;  /* 0x0000e000ff067b82 */ /* 0x000e240000000a00 */
[----:B0-----:R-:W-:-:S06]  /*03d0*/  IMAD.WIDE.U32 R6, R8, 0x4, R6 ;  /* 0x0000000408067825 */ /* 0x001fcc00078e0006 */
[----:B------:R0:W5:Y:S01]  /*03e0*/  LDG.E.CONSTANT R6, desc[UR8][R6.64] ;  /* 0x0000000806067981 */ /* 0x000162000c1e9900 */
[----:B------:R-:W-:Y:S05]  /*03f0*/  BRA `(.L_x_34) ;  /* 0x0000000000087947 */ /* 0x000fea0003800000 */
.L_x_33:
[----:B------:R-:W-:-:S06]  /*0400*/  LEA R6, R6, UR5, 0x2 ;  /* 0x0000000506067c11 */ /* 0x000fcc000f8e10ff */
[----:B------:R-:W1:Y:S02]  /*0410*/  LDS R6, [R6] ;  /* 0x0000000006067984 */ /* 0x000e640000000800 */
.L_x_34:
[----:B------:R-:W-:Y:S05]  /*0420*/  BSYNC.RECONVERGENT B1 ;  /* 0x0000000000017941 */ /* 0x000fea0003800200 */
.L_x_32:
[----:B-1---5:R-:W-:Y:S01]  /*0430*/  FADD R5, R5, R6 ;  /* 0x0000000605057221 */ /* 0x022fe20000000000 */
[----:B------:R-:W-:-:S07]  /*0440*/  VIADD R4, R4, 0x1 ;  /* 0x0000000104047836 */ /* 0x000fce0000000000 */
.L_x_31:
[----:B------:R-:W-:Y:S05]  /*0450*/  BSYNC.RECONVERGENT B0 ;  /* 0x0000000000007941 */ /* 0x000fea0003800200 */
.L_x_30:
[----:B------:R-:W-:Y:S01]  /*0460*/  ISETP.GE.AND P0, PT, R0, 0x3, PT ;  /* 0x000000030000780c */ /* 0x000fe20003f06270 */
[----:B------:R-:W-:-:S12]  /*0470*/  BSSY.RECONVERGENT B0, `(.L_x_35) ;  /* 0x0000016000007945 */ /* 0x000fd80003800200 */
[----:B------:R-:W-:Y:S05]  /*0480*/  @!P0 BRA `(.L_x_36) ;  /* 0x0000000000508947 */ /* 0x000fea0003800000 */
[----:B0-2---:R-:W0:Y:S01]  /*0490*/  LDC.64 R6, c[0x0][0x388] ;  /* 0x0000e200ff067b82 */ /* 0x005e220000000a00 */
[----:B------:R-:W-:-:S04]  /*04a0*/  IMAD R9, R3, 0x2, R2 ;  /* 0x0000000203097824 */ /* 0x000fc800078e0202 */
        /* <DEDUP_REMOVED lines=13> */
.L_x_38:
[----:B------:R-:W-:-:S06]  /*0580*/  LEA R6, R6, UR5, 0x2 ;  /* 0x0000000506067c11 */ /* 0x000fcc000f8e10ff */
[----:B------:R-:W1:Y:S02]  /*0590*/  LDS R6, [R6] ;  /* 0x0000000006067984 */ /* 0x000e640000000800 */
.L_x_39:
[----:B------:R-:W-:Y:S05]  /*05a0*/  BSYNC.RECONVERGENT B1 ;  /* 0x0000000000017941 */ /* 0x000fea0003800200 */
.L_x_37:
[----:B-1---5:R-:W-:Y:S01]  /*05b0*/  FADD R5, R5, R6 ;  /* 0x0000000605057221 */ /* 0x022fe20000000000 */
[----:B------:R-:W-:-:S07]  /*05c0*/  VIADD R4, R4, 0x1 ;  /* 0x0000000104047836 */ /* 0x000fce0000000000 */
.L_x_36:
[----:B------:R-:W-:Y:S05]  /*05d0*/  BSYNC.RECONVERGENT B0 ;  /* 0x0000000000007941 */ /* 0x000fea0003800200 */
.L_x_35:
        /* <DEDUP_REMOVED lines=18> */
.L_x_43:
[----:B------:R-:W-:-:S06]  /*0700*/  LEA R6, R6, UR5, 0x2 ;  /* 0x0000000506067c11 */ /* 0x000fcc000f8e10ff */
[----:B------:R-:W1:Y:S02]  /*0710*/  LDS R6, [R6] ;  /* 0x0000000006067984 */ /* 0x000e640000000800 */
.L_x_44:
[----:B------:R-:W-:Y:S05]  /*0720*/  BSYNC.RECONVERGENT B1 ;  /* 0x0000000000017941 */ /* 0x000fea0003800200 */
.L_x_42:
[----:B-1---5:R-:W-:Y:S01]  /*0730*/  FADD R5, R5, R6 ;  /* 0x0000000605057221 */ /* 0x022fe20000000000 */
[----:B------:R-:W-:-:S07]  /*0740*/  VIADD R4, R4, 0x1 ;  /* 0x0000000104047836 */ /* 0x000fce0000000000 */
.L_x_41:
[----:B------:R-:W-:Y:S05]  /*0750*/  BSYNC.RECONVERGENT B0 ;  /* 0x0000000000007941 */ /* 0x000fea0003800200 */
.L_x_40:
        /* <DEDUP_REMOVED lines=18> */
.L_x_48:
[----:B------:R-:W-:-:S06]  /*0880*/  LEA R6, R6, UR5, 0x2 ;  /* 0x0000000506067c11 */ /* 0x000fcc000f8e10ff */
[----:B------:R-:W1:Y:S02]  /*0890*/  LDS R6, [R6] ;  /* 0x0000000006067984 */ /* 0x000e640000000800 */
.L_x_49:
[----:B------:R-:W-:Y:S05]  /*08a0*/  BSYNC.RECONVERGENT B1 ;  /* 0x0000000000017941 */ /* 0x000fea0003800200 */
.L_x_47:
[----:B-1---5:R-:W-:Y:S01]  /*08b0*/  FADD R5, R5, R6 ;  /* 0x0000000605057221 */ /* 0x022fe20000000000 */
[----:B------:R-:W-:-:S07]  /*08c0*/  VIADD R4, R4, 0x1 ;  /* 0x0000000104047836 */ /* 0x000fce0000000000 */
.L_x_46:
[----:B------:R-:W-:Y:S05]  /*08d0*/  BSYNC.RECONVERGENT B0 ;  /* 0x0000000000007941 */ /* 0x000fea0003800200 */
.L_x_45:
        /* <DEDUP_REMOVED lines=18> */
.L_x_53:
[----:B------:R-:W-:-:S05]  /*0a00*/  LEA R3, R3, UR5, 0x2 ;  /* 0x0000000503037c11 */ /* 0x000fca000f8e10ff */
[----:B------:R1:W2:Y:S02]  /*0a10*/  LDS R6, [R3] ;  /* 0x0000000003067984 */ /* 0x0002a40000000800 */
.L_x_54:
[----:B------:R-:W-:Y:S05]  /*0a20*/  BSYNC.RECONVERGENT B1 ;  /* 0x0000000000017941 */ /* 0x000fea0003800200 */
.L_x_52:
[----:B--2--5:R-:W-:Y:S01]  /*0a30*/  FADD R5, R5, R6 ;  /* 0x0000000605057221 */ /* 0x024fe20000000000 */
[----:B------:R-:W-:-:S07]  /*0a40*/  VIADD R4, R4, 0x1 ;  /* 0x0000000104047836 */ /* 0x000fce0000000000 */
.L_x_51:
[----:B------:R-:W-:Y:S05]  /*0a50*/  BSYNC.RECONVERGENT B0 ;  /* 0x0000000000007941 */ /* 0x000fea0003800200 */
.L_x_50:
[----:B------:R-:W-:Y:S01]  /*0a60*/  I2FP.F32.U32 R6, R4 ;  /* 0x0000000400067245 */ /* 0x000fe20000201000 */
[----:B------:R-:W-:Y:S03]  /*0a70*/  BSSY.RECONVERGENT B0, `(.L_x_55) ;  /* 0x000000d000007945 */ /* 0x000fe60003800200 */
[----:B------:R-:W1:Y:S08]  /*0a80*/  MUFU.RCP R0, R6 ;  /* 0x0000000600007308 */ /* 0x000e700000001000 */
[----:B------:R-:W3:Y:S01]  /*0a90*/  FCHK P0, R5, R6 ;  /* 0x0000000605007302 */ /* 0x000ee20000000000 */
[----:B-1----:R-:W-:-:S04]  /*0aa0*/  FFMA R3, -R6, R0, 1 ;  /* 0x3f80000006037423 */ /* 0x002fc80000000100 */
[----:B------:R-:W-:-:S04]  /*0ab0*/  FFMA R0, R0, R3, R0 ;  /* 0x0000000300007223 */ /* 0x000fc80000000000 */
[----:B------:R-:W-:-:S04]  /*0ac0*/  FFMA R3, R0, R5, RZ ;  /* 0x0000000500037223 */ /* 0x000fc800000000ff */
[----:B------:R-:W-:-:S04]  /*0ad0*/  FFMA R4, -R6, R3, R5 ;  /* 0x0000000306047223 */ /* 0x000fc80000000105 */
[----:B0-2---:R-:W-:Y:S01]  /*0ae0*/  FFMA R7, R0, R4, R3 ;  /* 0x0000000400077223 */ /* 0x005fe20000000003 */
[----:B---3--:R-:W-:Y:S06]  /*0af0*/  @!P0 BRA `(.L_x_56) ;  /* 0x0000000000108947 */ /* 0x008fec0003800000 */
[----:B------:R-:W-:Y:S01]  /*0b00*/  IMAD.MOV.U32 R3, RZ, RZ, R5 ;  /* 0x000000ffff037224 */ /* 0x000fe200078e0005 */
[----:B------:R-:W-:-:S07]  /*0b10*/  MOV R4, 0xb30 ;  /* 0x00000b3000047802 */ /* 0x000fce0000000f00 */
[----:B------:R-:W-:Y:S05]  /*0b20*/  CALL.REL.NOINC `($__internal_1_$__cuda_sm3x_div_rn_noftz_f32_slowpath) ;  /* 0x0000000000187944 */ /* 0x000fea0003c00000 */
[----:B------:R-:W-:-:S07]  /*0b30*/  IMAD.MOV.U32 R7, RZ, RZ, R0 ;  /* 0x000000ffff077224 */ /* 0x000fce00078e0000 */
.L_x_56:
[----:B------:R-:W-:Y:S05]  /*0b40*/  BSYNC.RECONVERGENT B0 ;  /* 0x0000000000007941 */ /* 0x000fea0003800200 */
.L_x_55:
[----:B------:R-:W0:Y:S02]  /*0b50*/  LDC.64 R4, c[0x0][0x398] ;  /* 0x0000e600ff047b82 */ /* 0x000e240000000a00 */
[----:B0-----:R-:W-:-:S05]  /*0b60*/  IMAD.WIDE R2, R2, 0x4, R4 ;  /* 0x0000000402027825 */ /* 0x001fca00078e0204 */
[----:B------:R-:W-:Y:S01]  /*0b70*/  STG.E desc[UR8][R2.64], R7 ;  /* 0x0000000702007986 */ /* 0x000fe2000c101908 */
[----:B------:R-:W-:Y:S05]  /*0b80*/  EXIT ;  /* 0x000000000000794d */ /* 0x000fea0003800000 */
        .weak           $__internal_1_$__cuda_sm3x_div_rn_noftz_f32_slowpath
        .type           $__internal_1_$__cuda_sm3x_div_rn_noftz_f32_slowpath,@function
        .size           $__internal_1_$__cuda_sm3x_div_rn_noftz_f32_slowpath,(.L_x_96 - $__internal_1_$__cuda_sm3x_div_rn_noftz_f32_slowpath)
$__internal_1_$__cuda_sm3x_div_rn_noftz_f32_slowpath:
        /* <DEDUP_REMOVED lines=11> */
[----:B------:R-:W-:Y:S01]  /*0c40*/  FSETP.GTU.FTZ.AND P0, PT, |R3|, +INF , PT ;  /* 0x7f8000000300780b */ /* 0x000fe20003f1c200 */
[----:B------:R-:W-:Y:S01]  /*0c50*/  IMAD.MOV.U32 R0, RZ, RZ, R6 ;  /* 0x000000ffff007224 */ /* 0x000fe200078e0006 */
        /* <DEDUP_REMOVED lines=17> */
[----:B------:R-:W-:Y:S02]  /*0d70*/  @P0 IMAD.MOV.U32 R5, RZ, RZ, RZ ;  /* 0x000000ffff050224 */ /* 0x000fe400078e00ff */
[----:B------:R-:W-:Y:S01]  /*0d80*/  @!P0 FFMA R3, R3, 1.84467440737095516160e+19, RZ ;  /* 0x5f80000003038823 */ /* 0x000fe200000000ff */
[----:B------:R-:W-:Y:S02]  /*0d90*/  @!P0 IMAD.MOV.U32 R5, RZ, RZ, -0x40 ;  /* 0xffffffc0ff058424 */ /* 0x000fe400078e00ff */
[----:B------:R-:W-:Y:S02]  /*0da0*/  @!P1 FFMA R6, R0, 1.84467440737095516160e+19, RZ ;  /* 0x5f80000000069823 */ /* 0x000fe400000000ff */
[----:B------:R-:W-:-:S07]  /*0db0*/  @!P1 VIADD R5, R5, 0x40 ;  /* 0x0000004005059836 */ /* 0x000fce0000000000 */
.L_x_58:
[----:B------:R-:W-:Y:S01]  /*0dc0*/  LEA R7, R13, 0xc0800000, 0x17 ;  /* 0xc08000000d077811 */ /* 0x000fe200078eb8ff */
[----:B------:R-:W-:Y:S04]  /*0dd0*/  BSSY.RECONVERGENT B2, `(.L_x_63) ;  /* 0x0000036000027945 */ /* 0x000fe80003800200 */
[----:B------:R-:W-:Y:S02]  /*0de0*/  IMAD.IADD R7, R6, 0x1, -R7 ;  /* 0x0000000106077824 */ /* 0x000fe400078e0a07 */
[----:B------:R-:W-:Y:S02]  /*0df0*/  VIADD R6, R10, 0xffffff81 ;  /* 0xffffff810a067836 */ /* 0x000fe40000000000 */
[----:B------:R-:W0:Y:S01]  /*0e00*/  MUFU.RCP R8, R7 ;  /* 0x0000000700087308 */ /* 0x000e220000001000 */
[----:B------:R-:W-:Y:S01]  /*0e10*/  FADD.FTZ R9, -R7, -RZ ;  /* 0x800000ff07097221 */ /* 0x000fe20000010100 */
[C---:B------:R-:W-:Y:S01]  /*0e20*/  IMAD R0, R6.reuse, -0x800000, R3 ;  /* 0xff80000006007824 */ /* 0x040fe200078e0203 */
[----:B------:R-:W-:-:S05]  /*0e30*/  IADD3 R6, PT, PT, R6, 0x7f, -R13 ;  /* 0x0000007f06067810 */ /* 0x000fca0007ffe80d */
[----:B------:R-:W-:Y:S02]  /*0e40*/  IMAD.IADD R6, R6, 0x1, R5 ;  /* 0x0000000106067824 */ /* 0x000fe400078e0205 */
[----:B0-----:R-:W-:-:S04]  /*0e50*/  FFMA R11, R8, R9, 1 ;  /* 0x3f800000080b7423 */ /* 0x001fc80000000009 */
        /* <DEDUP_REMOVED lines=37> */
[----:B------:R-:W-:-:S05]  /*10b0*/  LOP3.LUT R3, R3, R6, RZ, 0xc0, !PT ;  /* 0x0000000603037212 */ /* 0x000fca00078ec0ff */
[----:B------:R-:W-:-:S05]  /*10c0*/  IMAD.IADD R3, R8, 0x1, R3 ;  /* 0x0000000108037824 */ /* 0x000fca00078e0203 */
[----:B------:R-:W-:Y:S01]  /*10d0*/  LOP3.LUT R0, R3, R0, RZ, 0xfc, !PT ;  /* 0x0000000003007212 */ /* 0x000fe200078efcff */
[----:B------:R-:W-:Y:S06]  /*10e0*/  BRA `(.L_x_66) ;  /* 0x0000000000107947 */ /* 0x000fec0003800000 */
.L_x_65:
[----:B------:R-:W-:-:S04]  /*10f0*/  LOP3.LUT R0, R0, 0x80000000, RZ, 0xc0, !PT ;  /* 0x8000000000007812 */ /* 0x000fc800078ec0ff */
[----:B------:R-:W-:Y:S01]  /*1100*/  LOP3.LUT R0, R0, 0x7f800000, RZ, 0xfc, !PT ;  /* 0x7f80000000007812 */ /* 0x000fe200078efcff */
[----:B------:R-:W-:Y:S06]  /*1110*/  BRA `(.L_x_66) ;  /* 0x0000000000047947 */ /* 0x000fec0003800000 */
.L_x_64:
[----:B------:R-:W-:-:S07]  /*1120*/  IMAD R0, R6, 0x800000, R0 ;  /* 0x0080000006007824 */ /* 0x000fce00078e0200 */
.L_x_66:
[----:B------:R-:W-:Y:S05]  /*1130*/  BSYNC.RECONVERGENT B2 ;  /* 0x0000000000027941 */ /* 0x000fea0003800200 */
.L_x_63:
[----:B------:R-:W-:Y:S05]  /*1140*/  BRA `(.L_x_67) ;  /* 0x0000000000207947 */ /* 0x000fea0003800000 */
.L_x_62:
[----:B------:R-:W-:-:S04]  /*1150*/  LOP3.LUT R0, R6, 0x80000000, R3, 0x48, !PT ;  /* 0x8000000006007812 */ /* 0x000fc800078e4803 */
[----:B------:R-:W-:Y:S01]  /*1160*/  LOP3.LUT R0, R0, 0x7f800000, RZ, 0xfc, !PT ;  /* 0x7f80000000007812 */ /* 0x000fe200078efcff */
[----:B------:R-:W-:Y:S06]  /*1170*/  BRA `(.L_x_67) ;  /* 0x0000000000147947 */ /* 0x000fec0003800000 */
.L_x_61:
[----:B------:R-:W-:Y:S01]  /*1180*/  LOP3.LUT R0, R6, 0x80000000, R3, 0x48, !PT ;  /* 0x8000000006007812 */ /* 0x000fe200078e4803 */
[----:B------:R-:W-:Y:S06]  /*1190*/  BRA `(.L_x_67) ;  /* 0x00000000000c7947 */ /* 0x000fec0003800000 */
.L_x_60:
[----:B------:R-:W0:Y:S01]  /*11a0*/  MUFU.RSQ R0, -QNAN ;  /* 0xffc0000000007908 */ /* 0x000e220000001400 */
[----:B------:R-:W-:Y:S05]  /*11b0*/  BRA `(.L_x_67) ;  /* 0x0000000000047947 */ /* 0x000fea0003800000 */
.L_x_59:
[----:B------:R-:W-:-:S07]  /*11c0*/  FADD.FTZ R0, R3, R0 ;  /* 0x0000000003007221 */ /* 0x000fce0000010000 */
.L_x_67:
[----:B------:R-:W-:Y:S05]  /*11d0*/  BSYNC.RECONVERGENT B1 ;  /* 0x0000000000017941 */ /* 0x000fea0003800200 */
.L_x_57:
[----:B------:R-:W-:-:S04]  /*11e0*/  IMAD.MOV.U32 R5, RZ, RZ, 0x0 ;  /* 0x00000000ff057424 */ /* 0x000fc800078e00ff */
[----:B0-----:R-:W-:Y:S05]  /*11f0*/  RET.REL.NODEC R4 `(_Z25smoothSimpleAverageSharedPKfPKiS2_Pfi) ;  /* 0xffffffec04807950 */ /* 0x001fea0003c3ffff */
.L_x_68:
        /* <DEDUP_REMOVED lines=16> */
.L_x_96:


//--------------------- .text._Z28smoothSimpleAverageCoalescedPKfPKiS2_Pfi --------------------------
	.section	.text._Z28smoothSimpleAverageCoalescedPKfPKiS2_Pfi,"ax",@progbits
	.align	128
        .global         _Z28smoothSimpleAverageCoalescedPKfPKiS2_Pfi
        .type           _Z28smoothSimpleAverageCoalescedPKfPKiS2_Pfi,@function
        .size           _Z28smoothSimpleAverageCoalescedPKfPKiS2_Pfi,(.L_x_97 - _Z28smoothSimpleAverageCoalescedPKfPKiS2_Pfi)
        .other          _Z28smoothSimpleAverageCoalescedPKfPKiS2_Pfi,@"STO_CUDA_ENTRY STV_DEFAULT"
_Z28smoothSimpleAverageCoalescedPKfPKiS2_Pfi:
.text._Z28smoothSimpleAverageCoalescedPKfPKiS2_Pfi:
        /* <DEDUP_REMOVED lines=11> */
[----:B0-----:R-:W-:-:S06]  /*00b0*/  IMAD.WIDE R8, R2, 0x4, R8 ;  /* 0x0000000402087825 */ /* 0x001fcc00078e0208 */
[----:B-1----:R-:W3:Y:S01]  /*00c0*/  LDG.E.CONSTANT R8, desc[UR4][R8.64] ;  /* 0x0000000408087981 */ /* 0x002ee2000c1e9900 */
[----:B--2---:R-:W-:-:S06]  /*00d0*/  IMAD.WIDE R6, R2, 0x4, R4 ;  /* 0x0000000402067825 */ /* 0x004fcc00078e0204 */
[----:B------:R0:W5:Y:S01]  /*00e0*/  LDG.E.CONSTANT R7, desc[UR4][R6.64] ;  /* 0x0000000406077981 */ /* 0x000162000c1e9900 */
[----:B------:R-:W-:Y:S01]  /*00f0*/  BSSY.RECONVERGENT B0, `(.L_x_69) ;  /* 0x0000013000007945 */ /* 0x000fe20003800200 */
[----:B------:R-:W-:Y:S01]  /*0100*/  IMAD.MOV.U32 R0, RZ, RZ, 0x1 ;  /* 0x00000001ff007424 */ /* 0x000fe200078e00ff */
[C---:B---3--:R-:W-:Y:S02]  /*0110*/  ISETP.GE.AND P0, PT, R8.reuse, 0x1, PT ;  /* 0x000000010800780c */ /* 0x048fe40003f06270 */
[C---:B------:R-:W-:Y:S02]  /*0120*/  ISETP.GE.AND P1, PT, R8.reuse, 0x2, PT ;  /* 0x000000020800780c */ /* 0x040fe40003f26270 */
[C---:B------:R-:W-:Y:S02]  /*0130*/  ISETP.GE.AND P2, PT, R8.reuse, 0x3, PT ;  /* 0x000000030800780c */ /* 0x040fe40003f46270 */
[C---:B------:R-:W-:Y:S02]  /*0140*/  ISETP.GE.AND P3, PT, R8.reuse, 0x4, PT ;  /* 0x000000040800780c */ /* 0x040fe40003f66270 */
[----:B------:R-:W-:-:S02]  /*0150*/  ISETP.GE.AND P4, PT, R8, 0x5, PT ;  /* 0x000000050800780c */ /* 0x000fc40003f86270 */
[----:B------:R-:W-:-:S03]  /*0160*/  ISETP.GE.AND P5, PT, R8, 0x6, PT ;  /* 0x000000060800780c */ /* 0x000fc60003fa6270 */
[----:B0-----:R-:W-:Y:S10]  /*0170*/  @!P0 BRA `(.L_x_70) ;  /* 0x0000000000288947 */ /* 0x001ff40003800000 */
[----:B------:R-:W0:Y:S02]  /*0180*/  LDC.64 R8, c[0x0][0x388] ;  /* 0x0000e200ff087b82 */ /* 0x000e240000000a00 */
[----:B0-----:R-:W-:-:S06]  /*0190*/  IMAD.WIDE R8, R2, 0x4, R8 ;  /* 0x0000000402087825 */ /* 0x001fcc00078e0208 */
[----:B------:R-:W2:Y:S02]  /*01a0*/  LDG.E.CONSTANT R8, desc[UR4][R8.64] ;  /* 0x0000000408087981 */ /* 0x000ea4000c1e9900 */
[----:B--2---:R-:W-:-:S04]  /*01b0*/  ISETP.GE.AND P0, PT, R8, R3, PT ;  /* 0x000000030800720c */ /* 0x004fc80003f06270 */
[----:B------:R-:W-:-:S13]  /*01c0*/  ISETP.LT.OR P0, PT, R8, RZ, P0 ;  /* 0x000000ff0800720c */ /* 0x000fda0000701670 */
[----:B------:R-:W-:Y:S05]  /*01d0*/  @P0 BRA `(.L_x_70) ;  /* 0x0000000000100947 */ /* 0x000fea0003800000 */
[----:B------:R-:W-:-:S06]  /*01e0*/  IMAD.WIDE.U32 R8, R8, 0x4, R4 ;  /* 0x0000000408087825 */ /* 0x000fcc00078e0004 */
[----:B------:R-:W2:Y:S01]  /*01f0*/  LDG.E.CONSTANT R8, desc[UR4][R8.64] ;  /* 0x0000000408087981 */ /* 0x000ea2000c1e9900 */
[----:B------:R-:W-:Y:S02]  /*0200*/  IMAD.MOV.U32 R0, RZ, RZ, 0x2 ;  /* 0x00000002ff007424 */ /* 0x000fe400078e00ff */
[----:B--2--5:R-:W-:-:S07]  /*0210*/  FADD R7, R7, R8 ;  /* 0x0000000807077221 */ /* 0x024fce0000000000 */
.L_x_70:
[----:B------:R-:W-:Y:S05]  /*0220*/  BSYNC.RECONVERGENT B0 ;  /* 0x0000000000007941 */ /* 0x000fea0003800200 */
.L_x_69:
        /* <DEDUP_REMOVED lines=9> */
[----:B------:R-:W-:-:S06]  /*02c0*/  IMAD.WIDE.U32 R8, R8, 0x4, R4 ;  /* 0x0000000408087825 */ /* 0x000fcc00078e0004 */
[----:B------:R-:W2:Y:S01]  /*02d0*/  LDG.E.CONSTANT R8, desc[UR4][R8.64] ;  /* 0x0000000408087981 */ /* 0x000ea2000c1e9900 */
[----:B------:R-:W-:Y:S02]  /*02e0*/  VIADD R0, R0, 0x1 ;  /* 0x0000000100007836 */ /* 0x000fe40000000000 */
[----:B--2--5:R-:W-:-:S07]  /*02f0*/  FADD R7, R7, R8 ;  /* 0x0000000807077221 */ /* 0x024fce0000000000 */
.L_x_72:
[----:B------:R-:W-:Y:S05]  /*0300*/  BSYNC.RECONVERGENT B0 ;  /* 0x0000000000007941 */ /* 0x000fea0003800200 */
.L_x_71:
        /* <DEDUP_REMOVED lines=13> */
.L_x_74:
[----:B------:R-:W-:Y:S05]  /*03e0*/  BSYNC.RECONVERGENT B0 ;  /* 0x0000000000007941 */ /* 0x000fea0003800200 */
.L_x_73:
        /* <DEDUP_REMOVED lines=13> */
.L_x_76:
[----:B------:R-:W-:Y:S05]  /*04c0*/  BSYNC.RECONVERGENT B0 ;  /* 0x0000000000007941 */ /* 0x000fea0003800200 */
.L_x_75:
        /* <DEDUP_REMOVED lines=13> */
.L_x_78:
[----:B------:R-:W-:Y:S05]  /*05a0*/  BSYNC.RECONVERGENT B0 ;  /* 0x0000000000007941 */ /* 0x000fea0003800200 */
.L_x_77:
        /* <DEDUP_REMOVED lines=11> */
[----:B------:R-:W-:Y:S01]  /*0660*/  IADD3 R0, PT, PT, R0, 0x1, RZ ;  /* 0x0000000100007810 */ /* 0x000fe20007ffe0ff */
[----:B--2--5:R-:W-:-:S07]  /*0670*/  FADD R7, R7, R4 ;  /* 0x0000000407077221 */ /* 0x024fce0000000000 */
.L_x_80:
[----:B------:R-:W-:Y:S05]  /*0680*/  BSYNC.RECONVERGENT B0 ;  /* 0x0000000000007941 */ /* 0x000fea0003800200 */
.L_x_79:
[----:B------:R-:W-:Y:S01]  /*0690*/  I2FP.F32.U32 R6, R0 ;  /* 0x0000000000067245 */ /* 0x000fe20000201000 */
[----:B------:R-:W-:Y:S03]  /*06a0*/  BSSY.RECONVERGENT B0, `(.L_x_81) ;  /* 0x000000d000007945 */ /* 0x000fe60003800200 */
[----:B------:R-:W0:Y:S08]  /*06b0*/  MUFU.RCP R0, R6 ;  /* 0x0000000600007308 */ /* 0x000e300000001000 */
[----:B-----5:R-:W1:Y:S01]  /*06c0*/  FCHK P0, R7, R6 ;  /* 0x0000000607007302 */ /* 0x020e620000000000 */
[----:B0-----:R-:W-:-:S04]  /*06d0*/  FFMA R3, -R6, R0, 1 ;  /* 0x3f80000006037423 */ /* 0x001fc80000000100 */
[----:B------:R-:W-:-:S04]  /*06e0*/  FFMA R0, R0, R3, R0 ;  /* 0x0000000300007223 */ /* 0x000fc80000000000 */
[----:B------:R-:W-:-:S04]  /*06f0*/  FFMA R3, R0, R7, RZ ;  /* 0x0000000700037223 */ /* 0x000fc800000000ff */
[----:B------:R-:W-:-:S04]  /*0700*/  FFMA R4, -R6, R3, R7 ;  /* 0x0000000306047223 */ /* 0x000fc80000000107 */
[----:B------:R-:W-:Y:S01]  /*0710*/  FFMA R9, R0, R4, R3 ;  /* 0x0000000400097223 */ /* 0x000fe20000000003 */
[----:B-1----:R-:W-:Y:S06]  /*0720*/  @!P0 BRA `(.L_x_82) ;  /* 0x0000000000108947 */ /* 0x002fec0003800000 */
[----:B------:R-:W-:Y:S01]  /*0730*/  IMAD.MOV.U32 R3, RZ, RZ, R7 ;  /* 0x000000ffff037224 */ /* 0x000fe200078e0007 */
[----:B------:R-:W-:-:S07]  /*0740*/  MOV R4, 0x760 ;  /* 0x0000076000047802 */ /* 0x000fce0000000f00 */
[----:B------:R-:W-:Y:S05]  /*0750*/  CALL.REL.NOINC `($__internal_2_$__cuda_sm3x_div_rn_noftz_f32_slowpath) ;  /* 0x0000000000187944 */ /* 0x000fea0003c00000 */
[----:B------:R-:W-:-:S07]  /*0760*/  IMAD.MOV.U32 R9, RZ, RZ, R0 ;  /* 0x000000ffff097224 */ /* 0x000fce00078e0000 */
.L_x_82:
[----:B------:R-:W-:Y:S05]  /*0770*/  BSYNC.RECONVERGENT B0 ;  /* 0x0000000000007941 */ /* 0x000fea0003800200 */
.L_x_81:
[----:B------:R-:W0:Y:S02]  /*0780*/  LDC.64 R4, c[0x0][0x398] ;  /* 0x0000e600ff047b82 */ /* 0x000e240000000a00 */
[----:B0-----:R-:W-:-:S05]  /*0790*/  IMAD.WIDE R2, R2, 0x4, R4 ;  /* 0x0000000402027825 */ /* 0x001fca00078e0204 */
[----:B------:R-:W-:Y:S01]  /*07a0*/  STG.E desc[UR4][R2.64], R9 ;  /* 0x0000000902007986 */ /* 0x000fe2000c101904 */
[----:B------:R-:W-:Y:S05]  /*07b0*/  EXIT ;  /* 0x000000000000794d */ /* 0x000fea0003800000 */
        .weak           $__internal_2_$__cuda_sm3x_div_rn_noftz_f32_slowpath
        .type           $__internal_2_$__cuda_sm3x_div_rn_noftz_f32_slowpath,@function
        .size           $__internal_2_$__cuda_sm3x_div_rn_noftz_f32_slowpath,(.L_x_97 - $__internal_2_$__cuda_sm3x_div_rn_noftz_f32_slowpath)
$__internal_2_$__cuda_sm3x_div_rn_noftz_f32_slowpath:
        /* <DEDUP_REMOVED lines=35> */
.L_x_84:
        /* <DEDUP_REMOVED lines=18> */
[----:B------:R-:W-:-:S05]  /*0b10*/  IMAD.IADD R7, R3, 0x1, R6 ;  /* 0x0000000103077824 */ /* 0x000fca00078e0206 */
[----:B------:R-:W-:-:S04]  /*0b20*/  IADD3 R3, PT, PT, R7, -0x1, RZ ;  /* 0xffffffff07037810 */ /* 0x000fc80007ffe0ff */
        /* <DEDUP_REMOVED lines=31> */
.L_x_91:
[----:B------:R-:W-:-:S04]  /*0d20*/  LOP3.LUT R0, R0, 0x80000000, RZ, 0xc0, !PT ;  /* 0x8000000000007812 */ /* 0x000fc800078ec0ff */
[----:B------:R-:W-:Y:S01]  /*0d30*/  LOP3.LUT R0, R0, 0x7f800000, RZ, 0xfc, !PT ;  /* 0x7f80000000007812 */ /* 0x000fe200078efcff */
[----:B------:R-:W-:Y:S06]  /*0d40*/  BRA `(.L_x_92) ;  /* 0x0000000000047947 */ /* 0x000fec0003800000 */
.L_x_90:
[----:B------:R-:W-:-:S07]  /*0d50*/  IMAD R0, R6, 0x800000, R0 ;  /* 0x0080000006007824 */ /* 0x000fce00078e0200 */
.L_x_92:
[----:B------:R-:W-:Y:S05]  /*0d60*/  BSYNC.RECONVERGENT B2 ;  /* 0x0000000000027941 */ /* 0x000fea0003800200 */
.L_x_89:
[----:B------:R-:W-:Y:S05]  /*0d70*/  BRA `(.L_x_93) ;  /* 0x0000000000207947 */ /* 0x000fea0003800000 */
.L_x_88:
[----:B------:R-:W-:-:S04]  /*0d80*/  LOP3.LUT R0, R6, 0x80000000, R3, 0x48, !PT ;  /* 0x8000000006007812 */ /* 0x000fc800078e4803 */
[----:B------:R-:W-:Y:S01]  /*0d90*/  LOP3.LUT R0, R0, 0x7f800000, RZ, 0xfc, !PT ;  /* 0x7f80000000007812 */ /* 0x000fe200078efcff */
[----:B------:R-:W-:Y:S06]  /*0da0*/  BRA `(.L_x_93) ;  /* 0x0000000000147947 */ /* 0x000fec0003800000 */
.L_x_87:
[----:B------:R-:W-:Y:S01]  /*0db0*/  LOP3.LUT R0, R6, 0x80000000, R3, 0x48, !PT ;  /* 0x8000000006007812 */ /* 0x000fe200078e4803 */
[----:B------:R-:W-:Y:S06]  /*0dc0*/  BRA `(.L_x_93) ;  /* 0x00000000000c7947 */ /* 0x000fec0003800000 */
.L_x_86:
[----:B------:R-:W0:Y:S01]  /*0dd0*/  MUFU.RSQ R0, -QNAN ;  /* 0xffc0000000007908 */ /* 0x000e220000001400 */
[----:B------:R-:W-:Y:S05]  /*0de0*/  BRA `(.L_x_93) ;  /* 0x0000000000047947 */ /* 0x000fea0003800000 */
.L_x_85:
[----:B------:R-:W-:-:S07]  /*0df0*/  FADD.FTZ R0, R3, R0 ;  /* 0x0000000003007221 */ /* 0x000fce0000010000 */
.L_x_93:
[----:B------:R-:W-:Y:S05]  /*0e00*/  BSYNC.RECONVERGENT B1 ;  /* 0x0000000000017941 */ /* 0x000fea0003800200 */
.L_x_83:
[----:B------:R-:W-:-:S04]  /*0e10*/  IMAD.MOV.U32 R5, RZ, RZ, 0x0 ;  /* 0x00000000ff057424 */ /* 0x000fc800078e00ff */
[----:B0-----:R-:W-:Y:S05]  /*0e20*/  RET.REL.NODEC R4 `(_Z28smoothSimpleAverageCoalescedPKfPKiS2_Pfi) ;  /* 0xfffffff004747950 */ /* 0x001fea0003c3ffff */
.L_x_94:
        /* <DEDUP_REMOVED lines=13> */
.L_x_97:


//--------------------- .nv.shared._Z23smoothGaussianCoalescedPKfPKiS2_Pfiff --------------------------
	.section	.nv.shared._Z23smoothGaussianCoalescedPKfPKiS2_Pfiff,"aw",@nobits
	.sectionflags	@""
	.align	16
	.zero		1024


//--------------------- .nv.shared.reserved.0     --------------------------
	.section	.nv.shared.reserved.0,"aw",@nobits
	.weak		__nv_reservedSMEM_offset_0_alias
	.size		__nv_reservedSMEM_offset_0_alias, 0, 64
	.other		__nv_reservedSMEM_offset_0_alias,@"STO_CUDA_RESERVED_SHARED STV_DEFAULT"
__nv_reservedSMEM_offset_0_alias:
	.zero		0
	.zero		64


//--------------------- .nv.shared._Z25smoothSimpleAverageSharedPKfPKiS2_Pfi --------------------------
	.section	.nv.shared._Z25smoothSimpleAverageSharedPKfPKiS2_Pfi,"aw",@nobits
	.sectionflags	@""
	.align	16
	.zero		1024


//--------------------- .nv.shared._Z28smoothSimpleAverageCoalescedPKfPKiS2_Pfi --------------------------
	.section	.nv.shared._Z28smoothSimpleAverageCoalescedPKfPKiS2_Pfi,"aw",@nobits
	.sectionflags	@""
	.align	16
	.zero		1024


//--------------------- .nv.constant0._Z23smoothGaussianCoalescedPKfPKiS2_Pfiff --------------------------
	.section	.nv.constant0._Z23smoothGaussianCoalescedPKfPKiS2_Pfiff,"a",@progbits
	.sectionflags	@""
	.align	4
.nv.constant0._Z23smoothGaussianCoalescedPKfPKiS2_Pfiff:
	.zero		940


//--------------------- .nv.constant0._Z25smoothSimpleAverageSharedPKfPKiS2_Pfi --------------------------
	.section	.nv.constant0._Z25smoothSimpleAverageSharedPKfPKiS2_Pfi,"a",@progbits
	.sectionflags	@""
	.align	4
.nv.constant0._Z25smoothSimpleAverageSharedPKfPKiS2_Pfi:
	.zero		932


//--------------------- .nv.constant0._Z28smoothSimpleAverageCoalescedPKfPKiS2_Pfi --------------------------
	.section	.nv.constant0._Z28smoothSimpleAverageCoalescedPKfPKiS2_Pfi,"a",@progbits
	.sectionflags	@""
	.align	4
.nv.constant0._Z28smoothSimpleAverageCoalescedPKfPKiS2_Pfi:
	.zero		932


//--------------------- SYMBOLS --------------------------

	.type		.nv.reservedSmem.offset0,@object
	.size		.nv.reservedSmem.offset0,0x4
	.type		.nv.reservedSmem.cap,@object
	.size		.nv.reservedSmem.cap,0x4
